// auto-generated by cutlass_sweep.gemm — config: {"arch": "sm_100", "cluster_m": 2, "cluster_n": 2, "cublas_kernel_name": "_ZN4xmma4gemm13kernel_blasl3INS0_30Kernel_triangular_input_traitsINS_23Ampere_ffma_cp32_traitsINS_7ComplexIfEEEENS_8Cta_tileINS_6AmpereELi128ELi64ELi8ELi2ELi2ELi1ELi1EEENS0_13Gmem_tile_a_tIS6_S9_Li8ELNS_11Copy_engineE1ELi8ENS0_25Gmem_tile_with_ldgsts_a_tIS6_S9_Li8ELi128ELi64ELi8ELi8ELNS_9Fill_modeE0ENS0_21Gmem_tile_with_ldgstsIS6_S9_Li8ELi128ELi64ELi8ELi8ELSD_0ENS0_19Gmem_tile_gemm_baseIS6_S9_Li8ELi128ELi64ELi8ELi8ELSD_0ENS0_14Gmem_tile_baseIS6_S9_lLi8ELi128ELi64ELi8ELi8ELSD_0ELb0EEEEENS_13Ldgsts_configILb1ELb1ELb0EEEEEEEEENS0_13Gmem_tile_b_tIS6_S9_Li8ELSB_1ELi64ENS0_25Gmem_tile_with_ldgsts_b_tIS6_S9_Li64ELi8ELi64ELi8ELi64ELSD_0ENSE_IS6_S9_Li64ELi8ELi64ELi8ELi64ELSD_0ENSF_IS6_S9_Li64ELi8ELi64ELi8ELi64ELSD_0ENSG_IS6_S9_lLi64ELi8ELi64ELi8ELi64ELSD_0ELb0EEEEESK_EEEEEENS0_24Gmem_tile_a_t_triangularIS6_S9_Li8ELSB_1ELSD_2ELNS_9Side_modeE0ELNS_9Diag_typeE0ELi8ENS0_36Gmem_tile_with_ldgsts_a_t_triangularIS6_S9_Li8ELi128ELi64ELi8ELi8ELSD_2ELSW_0ELSX_0ENSC_IS6_S9_Li8ELi128ELi64ELi8ELi8ELSD_2ENSE_IS6_S9_Li8ELi128ELi64ELi8ELi8ELSD_2ENSF_IS6_S9_Li8ELi128ELi64ELi8ELi8ELSD_2ENSG_IS6_S9_lLi8ELi128ELi64ELi8ELi8ELSD_2ELb0EEEEESK_EEEEEEEENS0_24Gmem_tile_b_t_triangularIS6_S9_Li8ELSB_1ELSD_2ELSW_0ELSX_3ELi64ENS0_36Gmem_tile_with_ldgsts_b_t_triangularIS6_S9_Li64ELi8ELi64ELi8ELi64ELSD_2ELSW_0ELSX_3ENSP_IS6_S9_Li64ELi8ELi64ELi8ELi64ELSD_2ENSE_IS6_S9_Li64ELi8ELi64ELi8ELi64ELSD_2ENSF_IS6_S9_Li64ELi8ELi64ELi8ELi64ELSD_2ENSG_IS6_S9_lLi64ELi8ELi64ELi8ELi64ELSD_2ELb0EEEEESK_EEEEEEEESN_NS0_13Gmem_tile_b_cIS6_S9_Li8ELSB_1ELi8ENS0_13Gmem_tile_b_nIS6_S9_Li8ELSB_1ELi8ENS0_25Gmem_tile_with_ldgsts_b_nIS6_S9_Li8ELi64ELi64ELi8ELi8ELSD_0ENSE_IS6_S9_Li8ELi64ELi64ELi8ELi8ELSD_0ENSF_IS6_S9_Li8ELi64ELi64ELi8ELi8ELSD_0ENSG_IS6_S9_lLi8ELi64ELi64ELi8ELi8ELSD_0ELb0EEEEESK_EEEEEEEENSV_IS6_S9_Li8ELSB_1ELSD_2ELSW_0ELSX_2ELi8ENSY_IS6_S9_Li8ELi128ELi64ELi8ELi8ELSD_2ELSW_0ELSX_2ES12_EEEENS0_24Gmem_tile_b_c_triangularIS6_S9_Li8ELSB_1ELSD_2ELSW_0ELSX_2ELi8ENS0_24Gmem_tile_b_n_triangularIS6_S9_Li8ELSB_1ELSD_2ELSW_0ELSX_2ELi8ENS0_36Gmem_tile_with_ldgsts_b_n_triangularIS6_S9_Li8ELi64ELi64ELi8ELi8ELSD_2ELSW_0ELSX_2ENS1F_IS6_S9_Li8ELi64ELi64ELi8ELi8ELSD_2ENSE_IS6_S9_Li8ELi64ELi64ELi8ELi8ELSD_2ENSF_IS6_S9_Li8ELi64ELi64ELi8ELi8ELSD_2ENSG_IS6_S9_lLi8ELi64ELi64ELi8ELi8ELSD_2ELb0EEEEESK_EEEEEEEEEELi4ELi8ELNS_14Operation_typeE6ELSD_2ELSW_0ELSX_0ES5_NS0_13Kernel_traitsIS6_S9_SN_SU_Li4ELi8ELS1Y_6ES5_S5_Lb0ELi1ELb0ELb0EEEEEEEvNT_6ParamsE", "dtype": "fp32", "dtype_b": "fp32", "dtype_c_cpp": "float", "layout": "nt", "stages": 0, "tile_k": 8, "tile_m": 128, "tile_n": 64}
#include "cutlass/cutlass.h"
#include "cutlass/gemm/collective/collective_builder.hpp"
#include "cutlass/gemm/device/gemm_universal_adapter.h"
#include "cutlass/gemm/kernel/gemm_universal.hpp"
#include "cutlass/epilogue/collective/collective_builder.hpp"

using ElemA = float;
using ElemB = float;
using ElemCD = float;
using Acc  = float;
using TileShape    = cute::Shape<cute::_128, cute::_64, cute::_8>;
using ClusterShape = cute::Shape<cute::_2, cute::_2, cute::_1>;

using CollectiveEpilogue = typename cutlass::epilogue::collective::CollectiveBuilder<
    cutlass::arch::Sm100, cutlass::arch::OpClassTensorOp,
    TileShape, ClusterShape,
    cutlass::epilogue::collective::EpilogueTileAuto,
    Acc, Acc,
    ElemCD, cutlass::layout::RowMajor, 128 / cutlass::sizeof_bits<ElemCD>::value,
    ElemCD, cutlass::layout::RowMajor, 128 / cutlass::sizeof_bits<ElemCD>::value,
    cutlass::epilogue::collective::EpilogueScheduleAuto
  >::CollectiveOp;

using CollectiveMainloop = typename cutlass::gemm::collective::CollectiveBuilder<
    cutlass::arch::Sm100, cutlass::arch::OpClassTensorOp,
    ElemA, cutlass::layout::RowMajor, 128 / cutlass::sizeof_bits<ElemA>::value,
    ElemB, cutlass::layout::ColumnMajor, 128 / cutlass::sizeof_bits<ElemB>::value,
    Acc,
    TileShape, ClusterShape,
    cutlass::gemm::collective::StageCountAutoCarveout<static_cast<int>(sizeof(typename CollectiveEpilogue::SharedStorage))>,
    cutlass::gemm::collective::KernelScheduleAuto
  >::CollectiveOp;

using GemmKernel = cutlass::gemm::kernel::GemmUniversal<
    cute::Shape<int,int,int,int>,
    CollectiveMainloop,
    CollectiveEpilogue
>;
using Gemm = cutlass::gemm::device::GemmUniversalAdapter<GemmKernel>;

// Force the device kernel symbol into the cubin without needing a host main.
auto* _anchor = &cutlass::device_kernel<GemmKernel>;


// ===== COMPILED SASS (sm_100a) =====

	.target	sm_100a

	.elftype	@"ET_EXEC"


//--------------------- .note.nv.tkinfo           --------------------------
	.section	.note.nv.tkinfo,"",@"SHT_NOTE"
	.sectionflags	@"SHF_NOTE_NV_TKINFO"
	.tkinfo
        /*0018*/ 	.word	0x00000002
        /*0030*/ 	.string	""
        /*0030*/ 	.string	"ptxas"
        /*0030*/ 	.string	"Cuda compilation tools, release 13.0, V13.0.88"
        /*0030*/ 	.string	"Build cuda_13.0.r13.0/compiler.36424714_0"
        /*0030*/ 	.string	"-arch sm_100a -m 64 "



//--------------------- .note.nv.cuinfo           --------------------------
	.section	.note.nv.cuinfo,"",@"SHT_NOTE"
	.sectionflags	@"SHF_NOTE_NV_CUINFO"
        /*0018*/ 	.short	0x0002
        /*001a*/ 	.short	0x0064
        /*001c*/ 	.short	0x0082
	.zero		2


//--------------------- .nv.info                  --------------------------
	.section	.nv.info,"",@"SHT_CUDA_INFO"
	.align	4


	//----- nvinfo : EIATTR_REGCOUNT
	.align		4
        /*0000*/ 	.byte	0x04, 0x2f
        /*0002*/ 	.short	(.L_19 - .L_18)
	.align		4
.L_18:
        /*0004*/ 	.word	index@(_ZN7cutlass13device_kernelINS_4gemm6kernel13GemmUniversalIN4cute5tupleIJiiiiEEENS1_10collective13CollectiveMmaINS1_35MainloopSm100TmaUmmaWarpSpecializedILi66ELi2ELi4ENS5_IJNS4_1CILi2EEESB_NSA_ILi1EEEEEEEENS5_IJNSA_ILi128EEENSA_ILi64EEENSA_ILi8EEEEEEfNS5_IJlSC_lEEEfSJ_NS4_8TiledMMAINS4_8MMA_AtomIJNS4_23SM100_MMA_TF32_2x1SM_SSINS_10tfloat32_tESN_fLi128ELi64ELNS4_4UMMA5MajorE0ELSP_0ELNSO_7ScaleInE0ELSQ_0EEEEEENS4_6LayoutINS5_IJSC_SC_SC_EEENS5_IJNSA_ILi0EEESV_SV_EEEEENS5_IJNS4_10UnderscoreESY_SY_EEEEENS4_28SM100_TMA_2SM_LOAD_MULTICASTENS4_14ComposedLayoutINS4_7SwizzleILi1ELi4ELi3EEENS4_18smem_ptr_flag_bitsILi32EEENST_INS5_IJSH_SH_EEENS5_IJSH_SC_EEEEEEEvNS4_8identityENS4_18SM100_TMA_2SM_LOADES1A_vS1B_EENS_8epilogue10collective18CollectiveEpilogueINS1E_23Sm100TmaWarpSpecializedILi3ELi2ELi16ELb1ELb0EEEJNS5_IJSG_SG_SH_EEENS5_IJNST_ISG_SC_EENST_INS5_IJNSA_ILi16EEESB_EEENS5_IJSC_NSA_ILi32EEEEEEEEEEEfSJ_fSJ_NS1E_6fusion15FusionCallbacksIS1I_NS1R_17LinearCombinationIffffLNS_15FloatRoundStyleE2EEES1J_S1Q_JEEENS4_5SM1004TMEM4LOAD26SM100_TMEM_LOAD_32dp32b16xENS4_13SM90_TMA_LOADENS12_INS13_ILi2ELi4ELi3EEES16_NST_INS5_IJSH_S1L_EEENS5_IJS1L_SC_EEEEEEENS4_39AutoVectorizingCopyWithAssumedAlignmentILi128EEENS4_14SM90_TMA_STOREES26_S28_S28_EEEvvEEEEvNT_6ParamsE)
        /*0008*/ 	.word	0x0000005d


	//----- nvinfo : EIATTR_FRAME_SIZE
	.align		4
.L_19:
        /*000c*/ 	.byte	0x04, 0x11
        /*000e*/ 	.short	(.L_21 - .L_20)
	.align		4
.L_20:
        /*0010*/ 	.word	index@($__internal_2_$__cuda_sm10x_tcgen05_guardrail_trap_unallocated_columns_being_dealloced)
        /*0014*/ 	.word	0x00000000


	//----- nvinfo : EIATTR_FRAME_SIZE
	.align		4
.L_21:
        /*0018*/ 	.byte	0x04, 0x11
        /*001a*/ 	.short	(.L_23 - .L_22)
	.align		4
.L_22:
        /*001c*/ 	.word	index@($__internal_1_$__cuda_sm10x_tcgen05_guardrail_trap_phase_invalid_during_alloc)
        /*0020*/ 	.word	0x00000000


	//----- nvinfo : EIATTR_FRAME_SIZE
	.align		4
.L_23:
        /*0024*/ 	.byte	0x04, 0x11
        /*0026*/ 	.short	(.L_25 - .L_24)
	.align		4
.L_24:
        /*0028*/ 	.word	index@($__internal_0_$__cuda_sm10x_tcgen05_guardrail_trap_col_being_dealloced_not_returned_by_alloc)
        /*002c*/ 	.word	0x00000000


	//----- nvinfo : EIATTR_FRAME_SIZE
	.align		4
.L_25:
        /*0030*/ 	.byte	0x04, 0x11
        /*0032*/ 	.short	(.L_27 - .L_26)
	.align		4
.L_26:
        /*0034*/ 	.word	index@(_ZN7cutlass13device_kernelINS_4gemm6kernel13GemmUniversalIN4cute5tupleIJiiiiEEENS1_10collective13CollectiveMmaINS1_35MainloopSm100TmaUmmaWarpSpecializedILi66ELi2ELi4ENS5_IJNS4_1CILi2EEESB_NSA_ILi1EEEEEEEENS5_IJNSA_ILi128EEENSA_ILi64EEENSA_ILi8EEEEEEfNS5_IJlSC_lEEEfSJ_NS4_8TiledMMAINS4_8MMA_AtomIJNS4_23SM100_MMA_TF32_2x1SM_SSINS_10tfloat32_tESN_fLi128ELi64ELNS4_4UMMA5MajorE0ELSP_0ELNSO_7ScaleInE0ELSQ_0EEEEEENS4_6LayoutINS5_IJSC_SC_SC_EEENS5_IJNSA_ILi0EEESV_SV_EEEEENS5_IJNS4_10UnderscoreESY_SY_EEEEENS4_28SM100_TMA_2SM_LOAD_MULTICASTENS4_14ComposedLayoutINS4_7SwizzleILi1ELi4ELi3EEENS4_18smem_ptr_flag_bitsILi32EEENST_INS5_IJSH_SH_EEENS5_IJSH_SC_EEEEEEEvNS4_8identityENS4_18SM100_TMA_2SM_LOADES1A_vS1B_EENS_8epilogue10collective18CollectiveEpilogueINS1E_23Sm100TmaWarpSpecializedILi3ELi2ELi16ELb1ELb0EEEJNS5_IJSG_SG_SH_EEENS5_IJNST_ISG_SC_EENST_INS5_IJNSA_ILi16EEESB_EEENS5_IJSC_NSA_ILi32EEEEEEEEEEEfSJ_fSJ_NS1E_6fusion15FusionCallbacksIS1I_NS1R_17LinearCombinationIffffLNS_15FloatRoundStyleE2EEES1J_S1Q_JEEENS4_5SM1004TMEM4LOAD26SM100_TMEM_LOAD_32dp32b16xENS4_13SM90_TMA_LOADENS12_INS13_ILi2ELi4ELi3EEES16_NST_INS5_IJSH_S1L_EEENS5_IJS1L_SC_EEEEEEENS4_39AutoVectorizingCopyWithAssumedAlignmentILi128EEENS4_14SM90_TMA_STOREES26_S28_S28_EEEvvEEEEvNT_6ParamsE)
        /*0038*/ 	.word	0x00000000


	//----- nvinfo : EIATTR_MIN_STACK_SIZE
	.align		4
.L_27:
        /*003c*/ 	.byte	0x04, 0x12
        /*003e*/ 	.short	(.L_29 - .L_28)
	.align		4
.L_28:
        /*0040*/ 	.word	index@(_ZN7cutlass13device_kernelINS_4gemm6kernel13GemmUniversalIN4cute5tupleIJiiiiEEENS1_10collective13CollectiveMmaINS1_35MainloopSm100TmaUmmaWarpSpecializedILi66ELi2ELi4ENS5_IJNS4_1CILi2EEESB_NSA_ILi1EEEEEEEENS5_IJNSA_ILi128EEENSA_ILi64EEENSA_ILi8EEEEEEfNS5_IJlSC_lEEEfSJ_NS4_8TiledMMAINS4_8MMA_AtomIJNS4_23SM100_MMA_TF32_2x1SM_SSINS_10tfloat32_tESN_fLi128ELi64ELNS4_4UMMA5MajorE0ELSP_0ELNSO_7ScaleInE0ELSQ_0EEEEEENS4_6LayoutINS5_IJSC_SC_SC_EEENS5_IJNSA_ILi0EEESV_SV_EEEEENS5_IJNS4_10UnderscoreESY_SY_EEEEENS4_28SM100_TMA_2SM_LOAD_MULTICASTENS4_14ComposedLayoutINS4_7SwizzleILi1ELi4ELi3EEENS4_18smem_ptr_flag_bitsILi32EEENST_INS5_IJSH_SH_EEENS5_IJSH_SC_EEEEEEEvNS4_8identityENS4_18SM100_TMA_2SM_LOADES1A_vS1B_EENS_8epilogue10collective18CollectiveEpilogueINS1E_23Sm100TmaWarpSpecializedILi3ELi2ELi16ELb1ELb0EEEJNS5_IJSG_SG_SH_EEENS5_IJNST_ISG_SC_EENST_INS5_IJNSA_ILi16EEESB_EEENS5_IJSC_NSA_ILi32EEEEEEEEEEEfSJ_fSJ_NS1E_6fusion15FusionCallbacksIS1I_NS1R_17LinearCombinationIffffLNS_15FloatRoundStyleE2EEES1J_S1Q_JEEENS4_5SM1004TMEM4LOAD26SM100_TMEM_LOAD_32dp32b16xENS4_13SM90_TMA_LOADENS12_INS13_ILi2ELi4ELi3EEES16_NST_INS5_IJSH_S1L_EEENS5_IJS1L_SC_EEEEEEENS4_39AutoVectorizingCopyWithAssumedAlignmentILi128EEENS4_14SM90_TMA_STOREES26_S28_S28_EEEvvEEEEvNT_6ParamsE)
        /*0044*/ 	.word	0x00000000
.L_29:


//--------------------- .nv.compat                --------------------------
	.section	.nv.compat,"",@"SHT_CUDA_COMPAT_INFO"
	.align	4
        /*0000*/ 	.byte	0x02, 0x09, 0x01, 0x00, 0x02, 0x02, 0x02, 0x00, 0x02, 0x05, 0x05, 0x00, 0x03, 0x07, 0x01, 0x01
        /*0010*/ 	.byte	0x02, 0x03, 0x01, 0x00, 0x02, 0x06, 0x01, 0x00, 0x04, 0x0b, 0x08, 0x00, 0x09, 0x00, 0x00, 0x00
        /*0020*/ 	.byte	0x00, 0x00, 0x00, 0x00


//--------------------- .nv.info._ZN7cutlass13device_kernelINS_4gemm6kernel13GemmUniversalIN4cute5tupleIJiiiiEEENS1_10collective13CollectiveMmaINS1_35MainloopSm100TmaUmmaWarpSpecializedILi66ELi2ELi4ENS5_IJNS4_1CILi2EEESB_NSA_ILi1EEEEEEEENS5_IJNSA_ILi128EEENSA_ILi64EEENSA_ILi8EEEEEEfNS5_IJlSC_lEEEfSJ_NS4_8TiledMMAINS4_8MMA_AtomIJNS4_23SM100_MMA_TF32_2x1SM_SSINS_10tfloat32_tESN_fLi128ELi64ELNS4_4UMMA5MajorE0ELSP_0ELNSO_7ScaleInE0ELSQ_0EEEEEENS4_6LayoutINS5_IJSC_SC_SC_EEENS5_IJNSA_ILi0EEESV_SV_EEEEENS5_IJNS4_10UnderscoreESY_SY_EEEEENS4_28SM100_TMA_2SM_LOAD_MULTICASTENS4_14ComposedLayoutINS4_7SwizzleILi1ELi4ELi3EEENS4_18smem_ptr_flag_bitsILi32EEENST_INS5_IJSH_SH_EEENS5_IJSH_SC_EEEEEEEvNS4_8identityENS4_18SM100_TMA_2SM_LOADES1A_vS1B_EENS_8epilogue10collective18CollectiveEpilogueINS1E_23Sm100TmaWarpSpecializedILi3ELi2ELi16ELb1ELb0EEEJNS5_IJSG_SG_SH_EEENS5_IJNST_ISG_SC_EENST_INS5_IJNSA_ILi16EEESB_EEENS5_IJSC_NSA_ILi32EEEEEEEEEEEfSJ_fSJ_NS1E_6fusion15FusionCallbacksIS1I_NS1R_17LinearCombinationIffffLNS_15FloatRoundStyleE2EEES1J_S1Q_JEEENS4_5SM1004TMEM4LOAD26SM100_TMEM_LOAD_32dp32b16xENS4_13SM90_TMA_LOADENS12_INS13_ILi2ELi4ELi3EEES16_NST_INS5_IJSH_S1L_EEENS5_IJS1L_SC_EEEEEEENS4_39AutoVectorizingCopyWithAssumedAlignmentILi128EEENS4_14SM90_TMA_STOREES26_S28_S28_EEEvvEEEEvNT_6ParamsE --------------------------
	.section	.nv.info._ZN7cutlass13device_kernelINS_4gemm6kernel13GemmUniversalIN4cute5tupleIJiiiiEEENS1_10collective13CollectiveMmaINS1_35MainloopSm100TmaUmmaWarpSpecializedILi66ELi2ELi4ENS5_IJNS4_1CILi2EEESB_NSA_ILi1EEEEEEEENS5_IJNSA_ILi128EEENSA_ILi64EEENSA_ILi8EEEEEEfNS5_IJlSC_lEEEfSJ_NS4_8TiledMMAINS4_8MMA_AtomIJNS4_23SM100_MMA_TF32_2x1SM_SSINS_10tfloat32_tESN_fLi128ELi64ELNS4_4UMMA5MajorE0ELSP_0ELNSO_7ScaleInE0ELSQ_0EEEEEENS4_6LayoutINS5_IJSC_SC_SC_EEENS5_IJNSA_ILi0EEESV_SV_EEEEENS5_IJNS4_10UnderscoreESY_SY_EEEEENS4_28SM100_TMA_2SM_LOAD_MULTICASTENS4_14ComposedLayoutINS4_7SwizzleILi1ELi4ELi3EEENS4_18smem_ptr_flag_bitsILi32EEENST_INS5_IJSH_SH_EEENS5_IJSH_SC_EEEEEEEvNS4_8identityENS4_18SM100_TMA_2SM_LOADES1A_vS1B_EENS_8epilogue10collective18CollectiveEpilogueINS1E_23Sm100TmaWarpSpecializedILi3ELi2ELi16ELb1ELb0EEEJNS5_IJSG_SG_SH_EEENS5_IJNST_ISG_SC_EENST_INS5_IJNSA_ILi16EEESB_EEENS5_IJSC_NSA_ILi32EEEEEEEEEEEfSJ_fSJ_NS1E_6fusion15FusionCallbacksIS1I_NS1R_17LinearCombinationIffffLNS_15FloatRoundStyleE2EEES1J_S1Q_JEEENS4_5SM1004TMEM4LOAD26SM100_TMEM_LOAD_32dp32b16xENS4_13SM90_TMA_LOADENS12_INS13_ILi2ELi4ELi3EEES16_NST_INS5_IJSH_S1L_EEENS5_IJS1L_SC_EEEEEEENS4_39AutoVectorizingCopyWithAssumedAlignmentILi128EEENS4_14SM90_TMA_STOREES26_S28_S28_EEEvvEEEEvNT_6ParamsE,"",@"SHT_CUDA_INFO"
	.sectionflags	@""
	.align	4


	//----- nvinfo : EIATTR_CUDA_API_VERSION
	.align		4
        /*0000*/ 	.byte	0x04, 0x37
        /*0002*/ 	.short	(.L_31 - .L_30)
.L_30:
        /*0004*/ 	.word	0x00000082


	//----- nvinfo : EIATTR_KPARAM_INFO
	.align		4
.L_31:
        /*0008*/ 	.byte	0x04, 0x17
        /*000a*/ 	.short	(.L_33 - .L_32)
.L_32:
        /*000c*/ 	.word	0x00000000
        /*0010*/ 	.short	0x0000
        /*0012*/ 	.short	0x0000
        /*0014*/ 	.byte	0x00, 0xf0, 0x01, 0x20


	//----- nvinfo : EIATTR_AT_ENTRY_FRAGMENTS
	.align		4
.L_33:
        /*0018*/ 	.byte	0x04, 0x4f
        /*001a*/ 	.short	(.L_35 - .L_34)


	//   ....[0]....
.L_34:
        /*001c*/ 	.word	0x00000007


	//----- nvinfo : EIATTR_RESERVED_SMEM_USED
	.align		4
.L_35:
        /*0020*/ 	.byte	0x01, 0x41
	.zero		2


	//----- nvinfo : EIATTR_SPARSE_MMA_MASK
	.align		4
        /*0024*/ 	.byte	0x03, 0x50
        /*0026*/ 	.short	0x0000


	//----- nvinfo : EIATTR_TCGEN05_2CTA_USED
	.align		4
        /*0028*/ 	.byte	0x01, 0x52
	.zero		2


	//----- nvinfo : EIATTR_MAXREG_COUNT
	.align		4
        /*002c*/ 	.byte	0x03, 0x1b
        /*002e*/ 	.short	0x00ff


	//----- nvinfo : EIATTR_NUM_BARRIERS
	.align		4
        /*0030*/ 	.byte	0x02, 0x4c
        /*0032*/ 	.byte	0x07
	.zero		1


	//----- nvinfo : EIATTR_EXTERNS
	.align		4
        /*0034*/ 	.byte	0x04, 0x0f
        /*0036*/ 	.short	(.L_37 - .L_36)


	//   ....[0]....
	.align		4
.L_36:
        /*0038*/ 	.word	index@(__assertfail)


	//----- nvinfo : EIATTR_MERCURY_ISA_VERSION
	.align		4
.L_37:
        /*003c*/ 	.byte	0x03, 0x5f
        /*003e*/ 	.short	0x0101


	//----- nvinfo : EIATTR_INT_WARP_WIDE_INSTR_OFFSETS
	.align		4
        /*0040*/ 	.byte	0x04, 0x31
        /*0042*/ 	.short	(.L_39 - .L_38)


	//   ....[0]....
.L_38:
        /*0044*/ 	.word	0x000015b0


	//   ....[1]....
        /*0048*/ 	.word	0x00001660


	//   ....[2]....
        /*004c*/ 	.word	0x00004940


	//   ....[3]....
        /*0050*/ 	.word	0x00004960


	//   ....[4]....
        /*0054*/ 	.word	0x00004990


	//   ....[5]....
        /*0058*/ 	.word	0x00005550


	//   ....[6]....
        /*005c*/ 	.word	0x00005610


	//   ....[7]....
        /*0060*/ 	.word	0x00005680


	//   ....[8]....
        /*0064*/ 	.word	0x000057b0


	//   ....[9]....
        /*0068*/ 	.word	0x000058b0


	//   ....[10]....
        /*006c*/ 	.word	0x000058f0


	//----- nvinfo : EIATTR_COOP_GROUP_MASK_REGIDS
	.align		4
.L_39:
        /*0070*/ 	.byte	0x04, 0x29
        /*0072*/ 	.short	(.L_41 - .L_40)


	//   ....[0]....
.L_40:
        /*0074*/ 	.word	0xffffffff


	//   ....[1]....
        /*0078*/ 	.word	0xffffffff


	//   ....[2]....
        /*007c*/ 	.word	0xffffffff


	//   ....[3]....
        /*0080*/ 	.word	0xffffffff


	//   ....[4]....
        /*0084*/ 	.word	0xffffffff


	//   ....[5]....
        /*0088*/ 	.word	0xffffffff


	//   ....[6]....
        /*008c*/ 	.word	0xffffffff


	//   ....[7]....
        /*0090*/ 	.word	0xffffffff


	//   ....[8]....
        /*0094*/ 	.word	0xffffffff


	//   ....[9]....
        /*0098*/ 	.word	0xffffffff


	//   ....[10]....
        /*009c*/ 	.word	0xffffffff


	//   ....[11]....
        /*00a0*/ 	.word	0xffffffff


	//   ....[12]....
        /*00a4*/ 	.word	0xffffffff


	//   ....[13]....
        /*00a8*/ 	.word	0xffffffff


	//----- nvinfo : EIATTR_COOP_GROUP_INSTR_OFFSETS
	.align		4
.L_41:
        /*00ac*/ 	.byte	0x04, 0x28
        /*00ae*/ 	.short	(.L_43 - .L_42)


	//   ....[0]....
.L_42:
        /*00b0*/ 	.word	0x000000b0


	//   ....[1]....
        /*00b4*/ 	.word	0x00000520


	//   ....[2]....
        /*00b8*/ 	.word	0x00000ee0


	//   ....[3]....
        /*00bc*/ 	.word	0x00001060


	//   ....[4]....
        /*00c0*/ 	.word	0x00001160


	//   ....[5]....
        /*00c4*/ 	.word	0x000012d0


	//   ....[6]....
        /*00c8*/ 	.word	0x00001470


	//   ....[7]....
        /*00cc*/ 	.word	0x000016d0


	//   ....[8]....
        /*00d0*/ 	.word	0x00002a50


	//   ....[9]....
        /*00d4*/ 	.word	0x00003870


	//   ....[10]....
        /*00d8*/ 	.word	0x00003d40


	//   ....[11]....
        /*00dc*/ 	.word	0x00003d70


	//   ....[12]....
        /*00e0*/ 	.word	0x00004840


	//   ....[13]....
        /*00e4*/ 	.word	0x00004a50


	//----- nvinfo : EIATTR_VRC_CTA_INIT_COUNT
	.align		4
.L_43:
        /*00e8*/ 	.byte	0x02, 0x4a
        /*00ea*/ 	.byte	0x80
	.zero		1


	//----- nvinfo : EIATTR_SYSCALL_OFFSETS
	.align		4
        /*00ec*/ 	.byte	0x04, 0x46
        /*00ee*/ 	.short	(.L_45 - .L_44)


	//   ....[0]....
.L_44:
        /*00f0*/ 	.word	0x00006630


	//   ....[1]....
        /*00f4*/ 	.word	0x00006720


	//   ....[2]....
        /*00f8*/ 	.word	0x00006fc0


	//   ....[3]....
        /*00fc*/ 	.word	0x000077e0


	//----- nvinfo : EIATTR_MBARRIER_INSTR_OFFSETS
	.align		4
.L_45:
        /*0100*/ 	.byte	0x04, 0x39
        /*0102*/ 	.short	(.L_47 - .L_46)


	//   ....[0]....
.L_46:
        /*0104*/ 	.word	0x00000680
        /*0108*/ 	.word	0x000000ff
        /*010c*/ 	.word	0x00000000
        /*0110*/ 	.short	0x0100
        /*0112*/ 	.byte	0x04
	.zero		1


	//   ....[1]....
        /*0114*/ 	.word	0x00000690
        /*0118*/ 	.word	0x000000ff
        /*011c*/ 	.word	0x00000210
        /*0120*/ 	.short	0x0100
        /*0122*/ 	.byte	0x04
	.zero		1


	//   ....[2]....
        /*0124*/ 	.word	0x000006a0
        /*0128*/ 	.word	0x000000ff
        /*012c*/ 	.word	0x00000008
        /*0130*/ 	.short	0x0100
        /*0132*/ 	.byte	0x04
	.zero		1


	//   ....[3]....
        /*0134*/ 	.word	0x000006b0
        /*0138*/ 	.word	0x000000ff
        /*013c*/ 	.word	0x00000218
        /*0140*/ 	.short	0x0100
        /*0142*/ 	.byte	0x04
	.zero		1


	//   ....[4]....
        /*0144*/ 	.word	0x000006c0
        /*0148*/ 	.word	0x000000ff
        /*014c*/ 	.word	0x00000010
        /*0150*/ 	.short	0x0100
        /*0152*/ 	.byte	0x04
	.zero		1


	//   ....[5]....
        /*0154*/ 	.word	0x000006d0
        /*0158*/ 	.word	0x000000ff
        /*015c*/ 	.word	0x00000220
        /*0160*/ 	.short	0x0100
        /*0162*/ 	.byte	0x04
	.zero		1


	//   ....[6]....
        /*0164*/ 	.word	0x000006e0
        /*0168*/ 	.word	0x000000ff
        /*016c*/ 	.word	0x00000018
        /*0170*/ 	.short	0x0100
        /*0172*/ 	.byte	0x04
	.zero		1


	//   ....[7]....
        /*0174*/ 	.word	0x000006f0
        /*0178*/ 	.word	0x000000ff
        /*017c*/ 	.word	0x00000228
        /*0180*/ 	.short	0x0100
        /*0182*/ 	.byte	0x04
	.zero		1


	//   ....[8]....
        /*0184*/ 	.word	0x00000700
        /*0188*/ 	.word	0x000000ff
        /*018c*/ 	.word	0x00000020
        /*0190*/ 	.short	0x0100
        /*0192*/ 	.byte	0x04
	.zero		1


	//   ....[9]....
        /*0194*/ 	.word	0x00000710
        /*0198*/ 	.word	0x000000ff
        /*019c*/ 	.word	0x00000230
        /*01a0*/ 	.short	0x0100
        /*01a2*/ 	.byte	0x04
	.zero		1


	//   ....[10]....
        /*01a4*/ 	.word	0x00000720
        /*01a8*/ 	.word	0x000000ff
        /*01ac*/ 	.word	0x00000028
        /*01b0*/ 	.short	0x0100
        /*01b2*/ 	.byte	0x04
	.zero		1


	//   ....[11]....
        /*01b4*/ 	.word	0x00000730
        /*01b8*/ 	.word	0x000000ff
        /*01bc*/ 	.word	0x00000238
        /*01c0*/ 	.short	0x0100
        /*01c2*/ 	.byte	0x04
	.zero		1


	//   ....[12]....
        /*01c4*/ 	.word	0x00000740
        /*01c8*/ 	.word	0x000000ff
        /*01cc*/ 	.word	0x00000030
        /*01d0*/ 	.short	0x0100
        /*01d2*/ 	.byte	0x04
	.zero		1


	//   ....[13]....
        /*01d4*/ 	.word	0x00000750
        /*01d8*/ 	.word	0x000000ff
        /*01dc*/ 	.word	0x00000240
        /*01e0*/ 	.short	0x0100
        /*01e2*/ 	.byte	0x04
	.zero		1


	//   ....[14]....
        /*01e4*/ 	.word	0x00000760
        /*01e8*/ 	.word	0x000000ff
        /*01ec*/ 	.word	0x00000038
        /*01f0*/ 	.short	0x0100
        /*01f2*/ 	.byte	0x04
	.zero		1


	//   ....[15]....
        /*01f4*/ 	.word	0x00000770
        /*01f8*/ 	.word	0x000000ff
        /*01fc*/ 	.word	0x00000248
        /*0200*/ 	.short	0x0100
        /*0202*/ 	.byte	0x04
	.zero		1


	//   ....[16]....
        /*0204*/ 	.word	0x00000780
        /*0208*/ 	.word	0x000000ff
        /*020c*/ 	.word	0x00000040
        /*0210*/ 	.short	0x0100
        /*0212*/ 	.byte	0x04
	.zero		1


	//   ....[17]....
        /*0214*/ 	.word	0x00000790
        /*0218*/ 	.word	0x000000ff
        /*021c*/ 	.word	0x00000250
        /*0220*/ 	.short	0x0100
        /*0222*/ 	.byte	0x04
	.zero		1


	//   ....[18]....
        /*0224*/ 	.word	0x000007a0
        /*0228*/ 	.word	0x000000ff
        /*022c*/ 	.word	0x00000048
        /*0230*/ 	.short	0x0100
        /*0232*/ 	.byte	0x04
	.zero		1


	//   ....[19]....
        /*0234*/ 	.word	0x000007b0
        /*0238*/ 	.word	0x000000ff
        /*023c*/ 	.word	0x00000258
        /*0240*/ 	.short	0x0100
        /*0242*/ 	.byte	0x04
	.zero		1


	//   ....[20]....
        /*0244*/ 	.word	0x000007c0
        /*0248*/ 	.word	0x000000ff
        /*024c*/ 	.word	0x00000050
        /*0250*/ 	.short	0x0100
        /*0252*/ 	.byte	0x04
	.zero		1


	//   ....[21]....
        /*0254*/ 	.word	0x000007d0
        /*0258*/ 	.word	0x000000ff
        /*025c*/ 	.word	0x00000260
        /*0260*/ 	.short	0x0100
        /*0262*/ 	.byte	0x04
	.zero		1


	//   ....[22]....
        /*0264*/ 	.word	0x000007e0
        /*0268*/ 	.word	0x000000ff
        /*026c*/ 	.word	0x00000058
        /*0270*/ 	.short	0x0100
        /*0272*/ 	.byte	0x04
	.zero		1


	//   ....[23]....
        /*0274*/ 	.word	0x000007f0
        /*0278*/ 	.word	0x000000ff
        /*027c*/ 	.word	0x00000268
        /*0280*/ 	.short	0x0100
        /*0282*/ 	.byte	0x04
	.zero		1


	//   ....[24]....
        /*0284*/ 	.word	0x00000800
        /*0288*/ 	.word	0x000000ff
        /*028c*/ 	.word	0x00000060
        /*0290*/ 	.short	0x0100
        /*0292*/ 	.byte	0x04
	.zero		1


	//   ....[25]....
        /*0294*/ 	.word	0x00000810
        /*0298*/ 	.word	0x000000ff
        /*029c*/ 	.word	0x00000270
        /*02a0*/ 	.short	0x0100
        /*02a2*/ 	.byte	0x04
	.zero		1


	//   ....[26]....
        /*02a4*/ 	.word	0x00000820
        /*02a8*/ 	.word	0x000000ff
        /*02ac*/ 	.word	0x00000068
        /*02b0*/ 	.short	0x0100
        /*02b2*/ 	.byte	0x04
	.zero		1


	//   ....[27]....
        /*02b4*/ 	.word	0x00000830
        /*02b8*/ 	.word	0x000000ff
        /*02bc*/ 	.word	0x00000278
        /*02c0*/ 	.short	0x0100
        /*02c2*/ 	.byte	0x04
	.zero		1


	//   ....[28]....
        /*02c4*/ 	.word	0x00000840
        /*02c8*/ 	.word	0x000000ff
        /*02cc*/ 	.word	0x00000070
        /*02d0*/ 	.short	0x0100
        /*02d2*/ 	.byte	0x04
	.zero		1


	//   ....[29]....
        /*02d4*/ 	.word	0x00000850
        /*02d8*/ 	.word	0x000000ff
        /*02dc*/ 	.word	0x00000280
        /*02e0*/ 	.short	0x0100
        /*02e2*/ 	.byte	0x04
	.zero		1


	//   ....[30]....
        /*02e4*/ 	.word	0x00000860
        /*02e8*/ 	.word	0x000000ff
        /*02ec*/ 	.word	0x00000078
        /*02f0*/ 	.short	0x0100
        /*02f2*/ 	.byte	0x04
	.zero		1


	//   ....[31]....
        /*02f4*/ 	.word	0x00000870
        /*02f8*/ 	.word	0x000000ff
        /*02fc*/ 	.word	0x00000288
        /*0300*/ 	.short	0x0100
        /*0302*/ 	.byte	0x04
	.zero		1


	//   ....[32]....
        /*0304*/ 	.word	0x00000880
        /*0308*/ 	.word	0x000000ff
        /*030c*/ 	.word	0x00000080
        /*0310*/ 	.short	0x0100
        /*0312*/ 	.byte	0x04
	.zero		1


	//   ....[33]....
        /*0314*/ 	.word	0x00000890
        /*0318*/ 	.word	0x000000ff
        /*031c*/ 	.word	0x00000290
        /*0320*/ 	.short	0x0100
        /*0322*/ 	.byte	0x04
	.zero		1


	//   ....[34]....
        /*0324*/ 	.word	0x000008a0
        /*0328*/ 	.word	0x000000ff
        /*032c*/ 	.word	0x00000088
        /*0330*/ 	.short	0x0100
        /*0332*/ 	.byte	0x04
	.zero		1


	//   ....[35]....
        /*0334*/ 	.word	0x000008b0
        /*0338*/ 	.word	0x000000ff
        /*033c*/ 	.word	0x00000298
        /*0340*/ 	.short	0x0100
        /*0342*/ 	.byte	0x04
	.zero		1


	//   ....[36]....
        /*0344*/ 	.word	0x000008c0
        /*0348*/ 	.word	0x000000ff
        /*034c*/ 	.word	0x00000090
        /*0350*/ 	.short	0x0100
        /*0352*/ 	.byte	0x04
	.zero		1


	//   ....[37]....
        /*0354*/ 	.word	0x000008d0
        /*0358*/ 	.word	0x000000ff
        /*035c*/ 	.word	0x000002a0
        /*0360*/ 	.short	0x0100
        /*0362*/ 	.byte	0x04
	.zero		1


	//   ....[38]....
        /*0364*/ 	.word	0x000008e0
        /*0368*/ 	.word	0x000000ff
        /*036c*/ 	.word	0x00000098
        /*0370*/ 	.short	0x0100
        /*0372*/ 	.byte	0x04
	.zero		1


	//   ....[39]....
        /*0374*/ 	.word	0x000008f0
        /*0378*/ 	.word	0x000000ff
        /*037c*/ 	.word	0x000002a8
        /*0380*/ 	.short	0x0100
        /*0382*/ 	.byte	0x04
	.zero		1


	//   ....[40]....
        /*0384*/ 	.word	0x00000900
        /*0388*/ 	.word	0x000000ff
        /*038c*/ 	.word	0x000000a0
        /*0390*/ 	.short	0x0100
        /*0392*/ 	.byte	0x04
	.zero		1


	//   ....[41]....
        /*0394*/ 	.word	0x00000910
        /*0398*/ 	.word	0x000000ff
        /*039c*/ 	.word	0x000002b0
        /*03a0*/ 	.short	0x0100
        /*03a2*/ 	.byte	0x04
	.zero		1


	//   ....[42]....
        /*03a4*/ 	.word	0x00000920
        /*03a8*/ 	.word	0x000000ff
        /*03ac*/ 	.word	0x000000a8
        /*03b0*/ 	.short	0x0100
        /*03b2*/ 	.byte	0x04
	.zero		1


	//   ....[43]....
        /*03b4*/ 	.word	0x00000930
        /*03b8*/ 	.word	0x000000ff
        /*03bc*/ 	.word	0x000002b8
        /*03c0*/ 	.short	0x0100
        /*03c2*/ 	.byte	0x04
	.zero		1


	//   ....[44]....
        /*03c4*/ 	.word	0x00000940
        /*03c8*/ 	.word	0x000000ff
        /*03cc*/ 	.word	0x000000b0
        /*03d0*/ 	.short	0x0100
        /*03d2*/ 	.byte	0x04
	.zero		1


	//   ....[45]....
        /*03d4*/ 	.word	0x00000950
        /*03d8*/ 	.word	0x000000ff
        /*03dc*/ 	.word	0x000002c0
        /*03e0*/ 	.short	0x0100
        /*03e2*/ 	.byte	0x04
	.zero		1


	//   ....[46]....
        /*03e4*/ 	.word	0x00000960
        /*03e8*/ 	.word	0x000000ff
        /*03ec*/ 	.word	0x000000b8
        /*03f0*/ 	.short	0x0100
        /*03f2*/ 	.byte	0x04
	.zero		1


	//   ....[47]....
        /*03f4*/ 	.word	0x00000970
        /*03f8*/ 	.word	0x000000ff
        /*03fc*/ 	.word	0x000002c8
        /*0400*/ 	.short	0x0100
        /*0402*/ 	.byte	0x04
	.zero		1


	//   ....[48]....
        /*0404*/ 	.word	0x00000980
        /*0408*/ 	.word	0x000000ff
        /*040c*/ 	.word	0x000000c0
        /*0410*/ 	.short	0x0100
        /*0412*/ 	.byte	0x04
	.zero		1


	//   ....[49]....
        /*0414*/ 	.word	0x00000990
        /*0418*/ 	.word	0x000000ff
        /*041c*/ 	.word	0x000002d0
        /*0420*/ 	.short	0x0100
        /*0422*/ 	.byte	0x04
	.zero		1


	//   ....[50]....
        /*0424*/ 	.word	0x000009a0
        /*0428*/ 	.word	0x000000ff
        /*042c*/ 	.word	0x000000c8
        /*0430*/ 	.short	0x0100
        /*0432*/ 	.byte	0x04
	.zero		1


	//   ....[51]....
        /*0434*/ 	.word	0x000009b0
        /*0438*/ 	.word	0x000000ff
        /*043c*/ 	.word	0x000002d8
        /*0440*/ 	.short	0x0100
        /*0442*/ 	.byte	0x04
	.zero		1


	//   ....[52]....
        /*0444*/ 	.word	0x000009c0
        /*0448*/ 	.word	0x000000ff
        /*044c*/ 	.word	0x000000d0
        /*0450*/ 	.short	0x0100
        /*0452*/ 	.byte	0x04
	.zero		1


	//   ....[53]....
        /*0454*/ 	.word	0x000009d0
        /*0458*/ 	.word	0x000000ff
        /*045c*/ 	.word	0x000002e0
        /*0460*/ 	.short	0x0100
        /*0462*/ 	.byte	0x04
	.zero		1


	//   ....[54]....
        /*0464*/ 	.word	0x000009e0
        /*0468*/ 	.word	0x000000ff
        /*046c*/ 	.word	0x000000d8
        /*0470*/ 	.short	0x0100
        /*0472*/ 	.byte	0x04
	.zero		1


	//   ....[55]....
        /*0474*/ 	.word	0x000009f0
        /*0478*/ 	.word	0x000000ff
        /*047c*/ 	.word	0x000002e8
        /*0480*/ 	.short	0x0100
        /*0482*/ 	.byte	0x04
	.zero		1


	//   ....[56]....
        /*0484*/ 	.word	0x00000a00
        /*0488*/ 	.word	0x000000ff
        /*048c*/ 	.word	0x000000e0
        /*0490*/ 	.short	0x0100
        /*0492*/ 	.byte	0x04
	.zero		1


	//   ....[57]....
        /*0494*/ 	.word	0x00000a10
        /*0498*/ 	.word	0x000000ff
        /*049c*/ 	.word	0x000002f0
        /*04a0*/ 	.short	0x0100
        /*04a2*/ 	.byte	0x04
	.zero		1


	//   ....[58]....
        /*04a4*/ 	.word	0x00000a20
        /*04a8*/ 	.word	0x000000ff
        /*04ac*/ 	.word	0x000000e8
        /*04b0*/ 	.short	0x0100
        /*04b2*/ 	.byte	0x04
	.zero		1


	//   ....[59]....
        /*04b4*/ 	.word	0x00000a30
        /*04b8*/ 	.word	0x000000ff
        /*04bc*/ 	.word	0x000002f8
        /*04c0*/ 	.short	0x0100
        /*04c2*/ 	.byte	0x04
	.zero		1


	//   ....[60]....
        /*04c4*/ 	.word	0x00000a40
        /*04c8*/ 	.word	0x000000ff
        /*04cc*/ 	.word	0x000000f0
        /*04d0*/ 	.short	0x0100
        /*04d2*/ 	.byte	0x04
	.zero		1


	//   ....[61]....
        /*04d4*/ 	.word	0x00000a50
        /*04d8*/ 	.word	0x000000ff
        /*04dc*/ 	.word	0x00000300
        /*04e0*/ 	.short	0x0100
        /*04e2*/ 	.byte	0x04
	.zero		1


	//   ....[62]....
        /*04e4*/ 	.word	0x00000a60
        /*04e8*/ 	.word	0x000000ff
        /*04ec*/ 	.word	0x000000f8
        /*04f0*/ 	.short	0x0100
        /*04f2*/ 	.byte	0x04
	.zero		1


	//   ....[63]....
        /*04f4*/ 	.word	0x00000a70
        /*04f8*/ 	.word	0x000000ff
        /*04fc*/ 	.word	0x00000308
        /*0500*/ 	.short	0x0100
        /*0502*/ 	.byte	0x04
	.zero		1


	//   ....[64]....
        /*0504*/ 	.word	0x00000a80
        /*0508*/ 	.word	0x000000ff
        /*050c*/ 	.word	0x00000100
        /*0510*/ 	.short	0x0100
        /*0512*/ 	.byte	0x04
	.zero		1


	//   ....[65]....
        /*0514*/ 	.word	0x00000a90
        /*0518*/ 	.word	0x000000ff
        /*051c*/ 	.word	0x00000310
        /*0520*/ 	.short	0x0100
        /*0522*/ 	.byte	0x04
	.zero		1


	//   ....[66]....
        /*0524*/ 	.word	0x00000aa0
        /*0528*/ 	.word	0x000000ff
        /*052c*/ 	.word	0x00000108
        /*0530*/ 	.short	0x0100
        /*0532*/ 	.byte	0x04
	.zero		1


	//   ....[67]....
        /*0534*/ 	.word	0x00000ab0
        /*0538*/ 	.word	0x000000ff
        /*053c*/ 	.word	0x00000318
        /*0540*/ 	.short	0x0100
        /*0542*/ 	.byte	0x04
	.zero		1


	//   ....[68]....
        /*0544*/ 	.word	0x00000ac0
        /*0548*/ 	.word	0x000000ff
        /*054c*/ 	.word	0x00000110
        /*0550*/ 	.short	0x0100
        /*0552*/ 	.byte	0x04
	.zero		1


	//   ....[69]....
        /*0554*/ 	.word	0x00000ad0
        /*0558*/ 	.word	0x000000ff
        /*055c*/ 	.word	0x00000320
        /*0560*/ 	.short	0x0100
        /*0562*/ 	.byte	0x04
	.zero		1


	//   ....[70]....
        /*0564*/ 	.word	0x00000ae0
        /*0568*/ 	.word	0x000000ff
        /*056c*/ 	.word	0x00000118
        /*0570*/ 	.short	0x0100
        /*0572*/ 	.byte	0x04
	.zero		1


	//   ....[71]....
        /*0574*/ 	.word	0x00000af0
        /*0578*/ 	.word	0x000000ff
        /*057c*/ 	.word	0x00000328
        /*0580*/ 	.short	0x0100
        /*0582*/ 	.byte	0x04
	.zero		1


	//   ....[72]....
        /*0584*/ 	.word	0x00000b00
        /*0588*/ 	.word	0x000000ff
        /*058c*/ 	.word	0x00000120
        /*0590*/ 	.short	0x0100
        /*0592*/ 	.byte	0x04
	.zero		1


	//   ....[73]....
        /*0594*/ 	.word	0x00000b10
        /*0598*/ 	.word	0x000000ff
        /*059c*/ 	.word	0x00000330
        /*05a0*/ 	.short	0x0100
        /*05a2*/ 	.byte	0x04
	.zero		1


	//   ....[74]....
        /*05a4*/ 	.word	0x00000b20
        /*05a8*/ 	.word	0x000000ff
        /*05ac*/ 	.word	0x00000128
        /*05b0*/ 	.short	0x0100
        /*05b2*/ 	.byte	0x04
	.zero		1


	//   ....[75]....
        /*05b4*/ 	.word	0x00000b30
        /*05b8*/ 	.word	0x000000ff
        /*05bc*/ 	.word	0x00000338
        /*05c0*/ 	.short	0x0100
        /*05c2*/ 	.byte	0x04
	.zero		1


	//   ....[76]....
        /*05c4*/ 	.word	0x00000b40
        /*05c8*/ 	.word	0x000000ff
        /*05cc*/ 	.word	0x00000130
        /*05d0*/ 	.short	0x0100
        /*05d2*/ 	.byte	0x04
	.zero		1


	//   ....[77]....
        /*05d4*/ 	.word	0x00000b50
        /*05d8*/ 	.word	0x000000ff
        /*05dc*/ 	.word	0x00000340
        /*05e0*/ 	.short	0x0100
        /*05e2*/ 	.byte	0x04
	.zero		1


	//   ....[78]....
        /*05e4*/ 	.word	0x00000b60
        /*05e8*/ 	.word	0x000000ff
        /*05ec*/ 	.word	0x00000138
        /*05f0*/ 	.short	0x0100
        /*05f2*/ 	.byte	0x04
	.zero		1


	//   ....[79]....
        /*05f4*/ 	.word	0x00000b70
        /*05f8*/ 	.word	0x000000ff
        /*05fc*/ 	.word	0x00000348
        /*0600*/ 	.short	0x0100
        /*0602*/ 	.byte	0x04
	.zero		1


	//   ....[80]....
        /*0604*/ 	.word	0x00000b80
        /*0608*/ 	.word	0x000000ff
        /*060c*/ 	.word	0x00000140
        /*0610*/ 	.short	0x0100
        /*0612*/ 	.byte	0x04
	.zero		1


	//   ....[81]....
        /*0614*/ 	.word	0x00000b90
        /*0618*/ 	.word	0x000000ff
        /*061c*/ 	.word	0x00000350
        /*0620*/ 	.short	0x0100
        /*0622*/ 	.byte	0x04
	.zero		1


	//   ....[82]....
        /*0624*/ 	.word	0x00000ba0
        /*0628*/ 	.word	0x000000ff
        /*062c*/ 	.word	0x00000148
        /*0630*/ 	.short	0x0100
        /*0632*/ 	.byte	0x04
	.zero		1


	//   ....[83]....
        /*0634*/ 	.word	0x00000bb0
        /*0638*/ 	.word	0x000000ff
        /*063c*/ 	.word	0x00000358
        /*0640*/ 	.short	0x0100
        /*0642*/ 	.byte	0x04
	.zero		1


	//   ....[84]....
        /*0644*/ 	.word	0x00000bc0
        /*0648*/ 	.word	0x000000ff
        /*064c*/ 	.word	0x00000150
        /*0650*/ 	.short	0x0100
        /*0652*/ 	.byte	0x04
	.zero		1


	//   ....[85]....
        /*0654*/ 	.word	0x00000bd0
        /*0658*/ 	.word	0x000000ff
        /*065c*/ 	.word	0x00000360
        /*0660*/ 	.short	0x0100
        /*0662*/ 	.byte	0x04
	.zero		1


	//   ....[86]....
        /*0664*/ 	.word	0x00000be0
        /*0668*/ 	.word	0x000000ff
        /*066c*/ 	.word	0x00000158
        /*0670*/ 	.short	0x0100
        /*0672*/ 	.byte	0x04
	.zero		1


	//   ....[87]....
        /*0674*/ 	.word	0x00000bf0
        /*0678*/ 	.word	0x000000ff
        /*067c*/ 	.word	0x00000368
        /*0680*/ 	.short	0x0100
        /*0682*/ 	.byte	0x04
	.zero		1


	//   ....[88]....
        /*0684*/ 	.word	0x00000c00
        /*0688*/ 	.word	0x000000ff
        /*068c*/ 	.word	0x00000160
        /*0690*/ 	.short	0x0100
        /*0692*/ 	.byte	0x04
	.zero		1


	//   ....[89]....
        /*0694*/ 	.word	0x00000c10
        /*0698*/ 	.word	0x000000ff
        /*069c*/ 	.word	0x00000370
        /*06a0*/ 	.short	0x0100
        /*06a2*/ 	.byte	0x04
	.zero		1


	//   ....[90]....
        /*06a4*/ 	.word	0x00000c20
        /*06a8*/ 	.word	0x000000ff
        /*06ac*/ 	.word	0x00000168
        /*06b0*/ 	.short	0x0100
        /*06b2*/ 	.byte	0x04
	.zero		1


	//   ....[91]....
        /*06b4*/ 	.word	0x00000c30
        /*06b8*/ 	.word	0x000000ff
        /*06bc*/ 	.word	0x00000378
        /*06c0*/ 	.short	0x0100
        /*06c2*/ 	.byte	0x04
	.zero		1


	//   ....[92]....
        /*06c4*/ 	.word	0x00000c40
        /*06c8*/ 	.word	0x000000ff
        /*06cc*/ 	.word	0x00000170
        /*06d0*/ 	.short	0x0100
        /*06d2*/ 	.byte	0x04
	.zero		1


	//   ....[93]....
        /*06d4*/ 	.word	0x00000c50
        /*06d8*/ 	.word	0x000000ff
        /*06dc*/ 	.word	0x00000380
        /*06e0*/ 	.short	0x0100
        /*06e2*/ 	.byte	0x04
	.zero		1


	//   ....[94]....
        /*06e4*/ 	.word	0x00000c60
        /*06e8*/ 	.word	0x000000ff
        /*06ec*/ 	.word	0x00000178
        /*06f0*/ 	.short	0x0100
        /*06f2*/ 	.byte	0x04
	.zero		1


	//   ....[95]....
        /*06f4*/ 	.word	0x00000c70
        /*06f8*/ 	.word	0x000000ff
        /*06fc*/ 	.word	0x00000388
        /*0700*/ 	.short	0x0100
        /*0702*/ 	.byte	0x04
	.zero		1


	//   ....[96]....
        /*0704*/ 	.word	0x00000c80
        /*0708*/ 	.word	0x000000ff
        /*070c*/ 	.word	0x00000180
        /*0710*/ 	.short	0x0100
        /*0712*/ 	.byte	0x04
	.zero		1


	//   ....[97]....
        /*0714*/ 	.word	0x00000c90
        /*0718*/ 	.word	0x000000ff
        /*071c*/ 	.word	0x00000390
        /*0720*/ 	.short	0x0100
        /*0722*/ 	.byte	0x04
	.zero		1


	//   ....[98]....
        /*0724*/ 	.word	0x00000ca0
        /*0728*/ 	.word	0x000000ff
        /*072c*/ 	.word	0x00000188
        /*0730*/ 	.short	0x0100
        /*0732*/ 	.byte	0x04
	.zero		1


	//   ....[99]....
        /*0734*/ 	.word	0x00000cb0
        /*0738*/ 	.word	0x000000ff
        /*073c*/ 	.word	0x00000398
        /*0740*/ 	.short	0x0100
        /*0742*/ 	.byte	0x04
	.zero		1


	//   ....[100]....
        /*0744*/ 	.word	0x00000cc0
        /*0748*/ 	.word	0x000000ff
        /*074c*/ 	.word	0x00000190
        /*0750*/ 	.short	0x0100
        /*0752*/ 	.byte	0x04
	.zero		1


	//   ....[101]....
        /*0754*/ 	.word	0x00000cd0
        /*0758*/ 	.word	0x000000ff
        /*075c*/ 	.word	0x000003a0
        /*0760*/ 	.short	0x0100
        /*0762*/ 	.byte	0x04
	.zero		1


	//   ....[102]....
        /*0764*/ 	.word	0x00000ce0
        /*0768*/ 	.word	0x000000ff
        /*076c*/ 	.word	0x00000198
        /*0770*/ 	.short	0x0100
        /*0772*/ 	.byte	0x04
	.zero		1


	//   ....[103]....
        /*0774*/ 	.word	0x00000cf0
        /*0778*/ 	.word	0x000000ff
        /*077c*/ 	.word	0x000003a8
        /*0780*/ 	.short	0x0100
        /*0782*/ 	.byte	0x04
	.zero		1


	//   ....[104]....
        /*0784*/ 	.word	0x00000d00
        /*0788*/ 	.word	0x000000ff
        /*078c*/ 	.word	0x000001a0
        /*0790*/ 	.short	0x0100
        /*0792*/ 	.byte	0x04
	.zero		1


	//   ....[105]....
        /*0794*/ 	.word	0x00000d10
        /*0798*/ 	.word	0x000000ff
        /*079c*/ 	.word	0x000003b0
        /*07a0*/ 	.short	0x0100
        /*07a2*/ 	.byte	0x04
	.zero		1


	//   ....[106]....
        /*07a4*/ 	.word	0x00000d20
        /*07a8*/ 	.word	0x000000ff
        /*07ac*/ 	.word	0x000001a8
        /*07b0*/ 	.short	0x0100
        /*07b2*/ 	.byte	0x04
	.zero		1


	//   ....[107]....
        /*07b4*/ 	.word	0x00000d30
        /*07b8*/ 	.word	0x000000ff
        /*07bc*/ 	.word	0x000003b8
        /*07c0*/ 	.short	0x0100
        /*07c2*/ 	.byte	0x04
	.zero		1


	//   ....[108]....
        /*07c4*/ 	.word	0x00000d40
        /*07c8*/ 	.word	0x000000ff
        /*07cc*/ 	.word	0x000001b0
        /*07d0*/ 	.short	0x0100
        /*07d2*/ 	.byte	0x04
	.zero		1


	//   ....[109]....
        /*07d4*/ 	.word	0x00000d50
        /*07d8*/ 	.word	0x000000ff
        /*07dc*/ 	.word	0x000003c0
        /*07e0*/ 	.short	0x0100
        /*07e2*/ 	.byte	0x04
	.zero		1


	//   ....[110]....
        /*07e4*/ 	.word	0x00000d60
        /*07e8*/ 	.word	0x000000ff
        /*07ec*/ 	.word	0x000001b8
        /*07f0*/ 	.short	0x0100
        /*07f2*/ 	.byte	0x04
	.zero		1


	//   ....[111]....
        /*07f4*/ 	.word	0x00000d70
        /*07f8*/ 	.word	0x000000ff
        /*07fc*/ 	.word	0x000003c8
        /*0800*/ 	.short	0x0100
        /*0802*/ 	.byte	0x04
	.zero		1


	//   ....[112]....
        /*0804*/ 	.word	0x00000d80
        /*0808*/ 	.word	0x000000ff
        /*080c*/ 	.word	0x000001c0
        /*0810*/ 	.short	0x0100
        /*0812*/ 	.byte	0x04
	.zero		1


	//   ....[113]....
        /*0814*/ 	.word	0x00000d90
        /*0818*/ 	.word	0x000000ff
        /*081c*/ 	.word	0x000003d0
        /*0820*/ 	.short	0x0100
        /*0822*/ 	.byte	0x04
	.zero		1


	//   ....[114]....
        /*0824*/ 	.word	0x00000da0
        /*0828*/ 	.word	0x000000ff
        /*082c*/ 	.word	0x000001c8
        /*0830*/ 	.short	0x0100
        /*0832*/ 	.byte	0x04
	.zero		1


	//   ....[115]....
        /*0834*/ 	.word	0x00000db0
        /*0838*/ 	.word	0x000000ff
        /*083c*/ 	.word	0x000003d8
        /*0840*/ 	.short	0x0100
        /*0842*/ 	.byte	0x04
	.zero		1


	//   ....[116]....
        /*0844*/ 	.word	0x00000dc0
        /*0848*/ 	.word	0x000000ff
        /*084c*/ 	.word	0x000001d0
        /*0850*/ 	.short	0x0100
        /*0852*/ 	.byte	0x04
	.zero		1


	//   ....[117]....
        /*0854*/ 	.word	0x00000dd0
        /*0858*/ 	.word	0x000000ff
        /*085c*/ 	.word	0x000003e0
        /*0860*/ 	.short	0x0100
        /*0862*/ 	.byte	0x04
	.zero		1


	//   ....[118]....
        /*0864*/ 	.word	0x00000de0
        /*0868*/ 	.word	0x000000ff
        /*086c*/ 	.word	0x000001d8
        /*0870*/ 	.short	0x0100
        /*0872*/ 	.byte	0x04
	.zero		1


	//   ....[119]....
        /*0874*/ 	.word	0x00000df0
        /*0878*/ 	.word	0x000000ff
        /*087c*/ 	.word	0x000003e8
        /*0880*/ 	.short	0x0100
        /*0882*/ 	.byte	0x04
	.zero		1


	//   ....[120]....
        /*0884*/ 	.word	0x00000e00
        /*0888*/ 	.word	0x000000ff
        /*088c*/ 	.word	0x000001e0
        /*0890*/ 	.short	0x0100
        /*0892*/ 	.byte	0x04
	.zero		1


	//   ....[121]....
        /*0894*/ 	.word	0x00000e10
        /*0898*/ 	.word	0x000000ff
        /*089c*/ 	.word	0x000003f0
        /*08a0*/ 	.short	0x0100
        /*08a2*/ 	.byte	0x04
	.zero		1


	//   ....[122]....
        /*08a4*/ 	.word	0x00000e20
        /*08a8*/ 	.word	0x000000ff
        /*08ac*/ 	.word	0x000001e8
        /*08b0*/ 	.short	0x0100
        /*08b2*/ 	.byte	0x04
	.zero		1


	//   ....[123]....
        /*08b4*/ 	.word	0x00000e30
        /*08b8*/ 	.word	0x000000ff
        /*08bc*/ 	.word	0x000003f8
        /*08c0*/ 	.short	0x0100
        /*08c2*/ 	.byte	0x04
	.zero		1


	//   ....[124]....
        /*08c4*/ 	.word	0x00000e40
        /*08c8*/ 	.word	0x000000ff
        /*08cc*/ 	.word	0x000001f0
        /*08d0*/ 	.short	0x0100
        /*08d2*/ 	.byte	0x04
	.zero		1


	//   ....[125]....
        /*08d4*/ 	.word	0x00000e50
        /*08d8*/ 	.word	0x000000ff
        /*08dc*/ 	.word	0x00000400
        /*08e0*/ 	.short	0x0100
        /*08e2*/ 	.byte	0x04
	.zero		1


	//   ....[126]....
        /*08e4*/ 	.word	0x00000e60
        /*08e8*/ 	.word	0x000000ff
        /*08ec*/ 	.word	0x000001f8
        /*08f0*/ 	.short	0x0100
        /*08f2*/ 	.byte	0x04
	.zero		1


	//   ....[127]....
        /*08f4*/ 	.word	0x00000e70
        /*08f8*/ 	.word	0x000000ff
        /*08fc*/ 	.word	0x00000408
        /*0900*/ 	.short	0x0100
        /*0902*/ 	.byte	0x04
	.zero		1


	//   ....[128]....
        /*0904*/ 	.word	0x00000e80
        /*0908*/ 	.word	0x000000ff
        /*090c*/ 	.word	0x00000200
        /*0910*/ 	.short	0x0100
        /*0912*/ 	.byte	0x04
	.zero		1


	//   ....[129]....
        /*0914*/ 	.word	0x00000e90
        /*0918*/ 	.word	0x000000ff
        /*091c*/ 	.word	0x00000410
        /*0920*/ 	.short	0x0100
        /*0922*/ 	.byte	0x04
	.zero		1


	//   ....[130]....
        /*0924*/ 	.word	0x00000ea0
        /*0928*/ 	.word	0x000000ff
        /*092c*/ 	.word	0x00000208
        /*0930*/ 	.short	0x0100
        /*0932*/ 	.byte	0x04
	.zero		1


	//   ....[131]....
        /*0934*/ 	.word	0x00000eb0
        /*0938*/ 	.word	0x000000ff
        /*093c*/ 	.word	0x00000418
        /*0940*/ 	.short	0x0100
        /*0942*/ 	.byte	0x04
	.zero		1


	//   ....[132]....
        /*0944*/ 	.word	0x00000ff0
        /*0948*/ 	.word	0x000000ff
        /*094c*/ 	.word	0x00000420
        /*0950*/ 	.short	0x0100
        /*0952*/ 	.byte	0x04
	.zero		1


	//   ....[133]....
        /*0954*/ 	.word	0x00001000
        /*0958*/ 	.word	0x000000ff
        /*095c*/ 	.word	0x00000438
        /*0960*/ 	.short	0x0100
        /*0962*/ 	.byte	0x04
	.zero		1


	//   ....[134]....
        /*0964*/ 	.word	0x00001010
        /*0968*/ 	.word	0x000000ff
        /*096c*/ 	.word	0x00000428
        /*0970*/ 	.short	0x0100
        /*0972*/ 	.byte	0x04
	.zero		1


	//   ....[135]....
        /*0974*/ 	.word	0x00001020
        /*0978*/ 	.word	0x000000ff
        /*097c*/ 	.word	0x00000440
        /*0980*/ 	.short	0x0100
        /*0982*/ 	.byte	0x04
	.zero		1


	//   ....[136]....
        /*0984*/ 	.word	0x00001030
        /*0988*/ 	.word	0x000000ff
        /*098c*/ 	.word	0x00000430
        /*0990*/ 	.short	0x0100
        /*0992*/ 	.byte	0x04
	.zero		1


	//   ....[137]....
        /*0994*/ 	.word	0x00001040
        /*0998*/ 	.word	0x000000ff
        /*099c*/ 	.word	0x00000448
        /*09a0*/ 	.short	0x0100
        /*09a2*/ 	.byte	0x04
	.zero		1


	//   ....[138]....
        /*09a4*/ 	.word	0x00001130
        /*09a8*/ 	.word	0x000000ff
        /*09ac*/ 	.word	0x00000450
        /*09b0*/ 	.short	0x0100
        /*09b2*/ 	.byte	0x06
	.zero		1


	//   ....[139]....
        /*09b4*/ 	.word	0x00001140
        /*09b8*/ 	.word	0x000000ff
        /*09bc*/ 	.word	0x00000458
        /*09c0*/ 	.short	0x0100
        /*09c2*/ 	.byte	0x06
	.zero		1


	//   ....[140]....
        /*09c4*/ 	.word	0x00001280
        /*09c8*/ 	.word	0x000000ff
        /*09cc*/ 	.word	0x00000460
        /*09d0*/ 	.short	0x0100
        /*09d2*/ 	.byte	0x06
	.zero		1


	//   ....[141]....
        /*09d4*/ 	.word	0x00001290
        /*09d8*/ 	.word	0x000000ff
        /*09dc*/ 	.word	0x00000470
        /*09e0*/ 	.short	0x0100
        /*09e2*/ 	.byte	0x06
	.zero		1


	//   ....[142]....
        /*09e4*/ 	.word	0x000012a0
        /*09e8*/ 	.word	0x000000ff
        /*09ec*/ 	.word	0x00000468
        /*09f0*/ 	.short	0x0100
        /*09f2*/ 	.byte	0x06
	.zero		1


	//   ....[143]....
        /*09f4*/ 	.word	0x000012b0
        /*09f8*/ 	.word	0x000000ff
        /*09fc*/ 	.word	0x00000478
        /*0a00*/ 	.short	0x0100
        /*0a02*/ 	.byte	0x06
	.zero		1


	//   ....[144]....
        /*0a04*/ 	.word	0x000013e0
        /*0a08*/ 	.word	0x000000ff
        /*0a0c*/ 	.word	0x00000480
        /*0a10*/ 	.short	0x0100
        /*0a12*/ 	.byte	0x04
	.zero		1


	//   ....[145]....
        /*0a14*/ 	.word	0x000013f0
        /*0a18*/ 	.word	0x000000ff
        /*0a1c*/ 	.word	0x000004a0
        /*0a20*/ 	.short	0x0100
        /*0a22*/ 	.byte	0x04
	.zero		1


	//   ....[146]....
        /*0a24*/ 	.word	0x00001400
        /*0a28*/ 	.word	0x000000ff
        /*0a2c*/ 	.word	0x00000488
        /*0a30*/ 	.short	0x0100
        /*0a32*/ 	.byte	0x04
	.zero		1


	//   ....[147]....
        /*0a34*/ 	.word	0x00001410
        /*0a38*/ 	.word	0x000000ff
        /*0a3c*/ 	.word	0x000004a8
        /*0a40*/ 	.short	0x0100
        /*0a42*/ 	.byte	0x04
	.zero		1


	//   ....[148]....
        /*0a44*/ 	.word	0x00001420
        /*0a48*/ 	.word	0x000000ff
        /*0a4c*/ 	.word	0x00000490
        /*0a50*/ 	.short	0x0100
        /*0a52*/ 	.byte	0x04
	.zero		1


	//   ....[149]....
        /*0a54*/ 	.word	0x00001430
        /*0a58*/ 	.word	0x000000ff
        /*0a5c*/ 	.word	0x000004b0
        /*0a60*/ 	.short	0x0100
        /*0a62*/ 	.byte	0x04
	.zero		1


	//   ....[150]....
        /*0a64*/ 	.word	0x00001440
        /*0a68*/ 	.word	0x000000ff
        /*0a6c*/ 	.word	0x00000498
        /*0a70*/ 	.short	0x0100
        /*0a72*/ 	.byte	0x04
	.zero		1


	//   ....[151]....
        /*0a74*/ 	.word	0x00001450
        /*0a78*/ 	.word	0x000000ff
        /*0a7c*/ 	.word	0x000004b8
        /*0a80*/ 	.short	0x0100
        /*0a82*/ 	.byte	0x04
	.zero		1


	//   ....[152]....
        /*0a84*/ 	.word	0x00001550
        /*0a88*/ 	.word	0x000000ff
        /*0a8c*/ 	.word	0x000004c0
        /*0a90*/ 	.short	0x0100
        /*0a92*/ 	.byte	0x04
	.zero		1


	//   ....[153]....
        /*0a94*/ 	.word	0x00001560
        /*0a98*/ 	.word	0x000000ff
        /*0a9c*/ 	.word	0x000004d0
        /*0aa0*/ 	.short	0x0100
        /*0aa2*/ 	.byte	0x04
	.zero		1


	//   ....[154]....
        /*0aa4*/ 	.word	0x00001570
        /*0aa8*/ 	.word	0x000000ff
        /*0aac*/ 	.word	0x000004c8
        /*0ab0*/ 	.short	0x0100
        /*0ab2*/ 	.byte	0x04
	.zero		1


	//   ....[155]....
        /*0ab4*/ 	.word	0x00001580
        /*0ab8*/ 	.word	0x000000ff
        /*0abc*/ 	.word	0x000004d8
        /*0ac0*/ 	.short	0x0100
        /*0ac2*/ 	.byte	0x04
	.zero		1


	//   ....[156]....
        /*0ac4*/ 	.word	0x00001680
        /*0ac8*/ 	.word	0x000000ff
        /*0acc*/ 	.word	0x000004e0
        /*0ad0*/ 	.short	0x0100
        /*0ad2*/ 	.byte	0x06
	.zero		1


	//   ....[157]....
        /*0ad4*/ 	.word	0x00002290
        /*0ad8*/ 	.word	0x00000000
        /*0adc*/ 	.word	0x000004d0
        /*0ae0*/ 	.short	0x010a
        /*0ae2*/ 	.byte	0xff
	.zero		1


	//   ....[158]....
        /*0ae4*/ 	.word	0x000022b0
        /*0ae8*/ 	.word	0x00000000
        /*0aec*/ 	.word	0x000004c0
        /*0af0*/ 	.short	0x0101
        /*0af2*/ 	.byte	0xff
	.zero		1


	//   ....[159]....
        /*0af4*/ 	.word	0x00002360
        /*0af8*/ 	.word	0x000000ff
        /*0afc*/ 	.word	0x00000210
        /*0b00*/ 	.short	0x010a
        /*0b02*/ 	.byte	0x04
	.zero		1


	//   ....[160]....
        /*0b04*/ 	.word	0x00002430
        /*0b08*/ 	.word	0x000000ff
        /*0b0c*/ 	.word	0x00000210
        /*0b10*/ 	.short	0x010a
        /*0b12*/ 	.byte	0x21
	.zero		1


	//   ....[161]....
        /*0b14*/ 	.word	0x000025e0
        /*0b18*/ 	.word	0x000000ff
        /*0b1c*/ 	.word	0x00000210
        /*0b20*/ 	.short	0x010a
        /*0b22*/ 	.byte	0x05
	.zero		1


	//   ....[162]....
        /*0b24*/ 	.word	0x00002700
        /*0b28*/ 	.word	0x000000ff
        /*0b2c*/ 	.word	0x00000458
        /*0b30*/ 	.short	0x0101
        /*0b32*/ 	.byte	0x0d
	.zero		1


	//   ....[163]....
        /*0b34*/ 	.word	0x00002720
        /*0b38*/ 	.word	0x000000ff
        /*0b3c*/ 	.word	0x00000210
        /*0b40*/ 	.short	0x010a
        /*0b42*/ 	.byte	0x04
	.zero		1


	//   ....[164]....
        /*0b44*/ 	.word	0x000027a0
        /*0b48*/ 	.word	0x000000ff
        /*0b4c*/ 	.word	0x00000210
        /*0b50*/ 	.short	0x010a
        /*0b52*/ 	.byte	0x11
	.zero		1


	//   ....[165]....
        /*0b54*/ 	.word	0x00002940
        /*0b58*/ 	.word	0x000000ff
        /*0b5c*/ 	.word	0x00000210
        /*0b60*/ 	.short	0x010a
        /*0b62*/ 	.byte	0x05
	.zero		1


	//   ....[166]....
        /*0b64*/ 	.word	0x00002a80
        /*0b68*/ 	.word	0x00000003
        /*0b6c*/ 	.word	0x00000460
        /*0b70*/ 	.short	0x010a
        /*0b72*/ 	.byte	0xff
	.zero		1


	//   ....[167]....
        /*0b74*/ 	.word	0x00002bd0
        /*0b78*/ 	.word	0x00000000
        /*0b7c*/ 	.word	0x00000000
        /*0b80*/ 	.short	0x0101
        /*0b82*/ 	.byte	0xff
	.zero		1


	//   ....[168]....
        /*0b84*/ 	.word	0x00003190
        /*0b88*/ 	.word	0x000000ff
        /*0b8c*/ 	.word	0x00000000
        /*0b90*/ 	.short	0x010a
        /*0b92*/ 	.byte	0x04
	.zero		1


	//   ....[169]....
        /*0b94*/ 	.word	0x00003220
        /*0b98*/ 	.word	0x000000ff
        /*0b9c*/ 	.word	0x00000000
        /*0ba0*/ 	.short	0x010a
        /*0ba2*/ 	.byte	0x05
	.zero		1


	//   ....[170]....
        /*0ba4*/ 	.word	0x000033c0
        /*0ba8*/ 	.word	0x00000002
        /*0bac*/ 	.word	0x000004c0
        /*0bb0*/ 	.short	0x010a
        /*0bb2*/ 	.byte	0xff
	.zero		1


	//   ....[171]....
        /*0bb4*/ 	.word	0x00003420
        /*0bb8*/ 	.word	0x00000004
        /*0bbc*/ 	.word	0x00000000
        /*0bc0*/ 	.short	0x0101
        /*0bc2*/ 	.byte	0xff
	.zero		1


	//   ....[172]....
        /*0bc4*/ 	.word	0x00003440
        /*0bc8*/ 	.word	0x000000ff
        /*0bcc*/ 	.word	0x00000470
        /*0bd0*/ 	.short	0x010a
        /*0bd2*/ 	.byte	0x04
	.zero		1


	//   ....[173]....
        /*0bd4*/ 	.word	0x00003560
        /*0bd8*/ 	.word	0x00000002
        /*0bdc*/ 	.word	0x00000460
        /*0be0*/ 	.short	0x010a
        /*0be2*/ 	.byte	0xff
	.zero		1


	//   ....[174]....
        /*0be4*/ 	.word	0x00003670
        /*0be8*/ 	.word	0x00000002
        /*0bec*/ 	.word	0x00000000
        /*0bf0*/ 	.short	0x0101
        /*0bf2*/ 	.byte	0xff
	.zero		1


	//   ....[175]....
        /*0bf4*/ 	.word	0x00003700
        /*0bf8*/ 	.word	0x000000ff
        /*0bfc*/ 	.word	0x00000470
        /*0c00*/ 	.short	0x0106
        /*0c02*/ 	.byte	0x04
	.zero		1


	//   ....[176]....
        /*0c04*/ 	.word	0x00003720
        /*0c08*/ 	.word	0x000000ff
        /*0c0c*/ 	.word	0x00000470
        /*0c10*/ 	.short	0x010a
        /*0c12*/ 	.byte	0x04
	.zero		1


	//   ....[177]....
        /*0c14*/ 	.word	0x000037b0
        /*0c18*/ 	.word	0x000000ff
        /*0c1c*/ 	.word	0x00000470
        /*0c20*/ 	.short	0x0106
        /*0c22*/ 	.byte	0x07
	.zero		1


	//   ....[178]....
        /*0c24*/ 	.word	0x000037f0
        /*0c28*/ 	.word	0x00000000
        /*0c2c*/ 	.word	0x00000470
        /*0c30*/ 	.short	0x010a
        /*0c32*/ 	.byte	0xff
	.zero		1


	//   ....[179]....
        /*0c34*/ 	.word	0x00003a40
        /*0c38*/ 	.word	0x000000ff
        /*0c3c*/ 	.word	0x00000008
        /*0c40*/ 	.short	0x010a
        /*0c42*/ 	.byte	0x05
	.zero		1


	//   ....[180]....
        /*0c44*/ 	.word	0x00003a60
        /*0c48*/ 	.word	0x000000ff
        /*0c4c*/ 	.word	0x00000008
        /*0c50*/ 	.short	0x010a
        /*0c52*/ 	.byte	0x05
	.zero		1


	//   ....[181]....
        /*0c54*/ 	.word	0x00003bf0
        /*0c58*/ 	.word	0x000000ff
        /*0c5c*/ 	.word	0x00000008
        /*0c60*/ 	.short	0x010a
        /*0c62*/ 	.byte	0x05
	.zero		1


	//   ....[182]....
        /*0c64*/ 	.word	0x00003c10
        /*0c68*/ 	.word	0x000000ff
        /*0c6c*/ 	.word	0x00000008
        /*0c70*/ 	.short	0x010a
        /*0c72*/ 	.byte	0x05
	.zero		1


	//   ....[183]....
        /*0c74*/ 	.word	0x00003cd0
        /*0c78*/ 	.word	0x000000ff
        /*0c7c*/ 	.word	0x00000000
        /*0c80*/ 	.short	0x0101
        /*0c82*/ 	.byte	0x04
	.zero		1


	//   ....[184]....
        /*0c84*/ 	.word	0x00003fb0
        /*0c88*/ 	.word	0x00000000
        /*0c8c*/ 	.word	0x00000460
        /*0c90*/ 	.short	0x010a
        /*0c92*/ 	.byte	0xff
	.zero		1


	//   ....[185]....
        /*0c94*/ 	.word	0x00004070
        /*0c98*/ 	.word	0x00000000
        /*0c9c*/ 	.word	0x00000000
        /*0ca0*/ 	.short	0x0101
        /*0ca2*/ 	.byte	0xff
	.zero		1


	//   ....[186]....
        /*0ca4*/ 	.word	0x00004120
        /*0ca8*/ 	.word	0x000000ff
        /*0cac*/ 	.word	0x00000000
        /*0cb0*/ 	.short	0x010a
        /*0cb2*/ 	.byte	0x04
	.zero		1


	//   ....[187]....
        /*0cb4*/ 	.word	0x00004130
        /*0cb8*/ 	.word	0x000000ff
        /*0cbc*/ 	.word	0x000004a0
        /*0cc0*/ 	.short	0x010a
        /*0cc2*/ 	.byte	0x13
	.zero		1


	//   ....[188]....
        /*0cc4*/ 	.word	0x000041f0
        /*0cc8*/ 	.word	0x000000ff
        /*0ccc*/ 	.word	0x00000000
        /*0cd0*/ 	.short	0x010a
        /*0cd2*/ 	.byte	0x06
	.zero		1


	//   ....[189]....
        /*0cd4*/ 	.word	0x00004310
        /*0cd8*/ 	.word	0x000000ff
        /*0cdc*/ 	.word	0x00000000
        /*0ce0*/ 	.short	0x010a
        /*0ce2*/ 	.byte	0x04
	.zero		1


	//   ....[190]....
        /*0ce4*/ 	.word	0x00004530
        /*0ce8*/ 	.word	0x000000ff
        /*0cec*/ 	.word	0x00000000
        /*0cf0*/ 	.short	0x010a
        /*0cf2*/ 	.byte	0x04
	.zero		1


	//   ....[191]....
        /*0cf4*/ 	.word	0x000045c0
        /*0cf8*/ 	.word	0x000000ff
        /*0cfc*/ 	.word	0x00000000
        /*0d00*/ 	.short	0x010a
        /*0d02*/ 	.byte	0x05
	.zero		1


	//   ....[192]....
        /*0d04*/ 	.word	0x00004650
        /*0d08*/ 	.word	0x000000ff
        /*0d0c*/ 	.word	0x00000000
        /*0d10*/ 	.short	0x010a
        /*0d12*/ 	.byte	0x05
	.zero		1


	//   ....[193]....
        /*0d14*/ 	.word	0x000046f0
        /*0d18*/ 	.word	0x00000000
        /*0d1c*/ 	.word	0x00000000
        /*0d20*/ 	.short	0x010a
        /*0d22*/ 	.byte	0xff
	.zero		1


	//   ....[194]....
        /*0d24*/ 	.word	0x00004730
        /*0d28*/ 	.word	0x00000000
        /*0d2c*/ 	.word	0x00000000
        /*0d30*/ 	.short	0x010a
        /*0d32*/ 	.byte	0xff
	.zero		1


	//   ....[195]....
        /*0d34*/ 	.word	0x000047a0
        /*0d38*/ 	.word	0x000000ff
        /*0d3c*/ 	.word	0x00000000
        /*0d40*/ 	.short	0x0101
        /*0d42*/ 	.byte	0x04
	.zero		1


	//   ....[196]....
        /*0d44*/ 	.word	0x000047e0
        /*0d48*/ 	.word	0x000000ff
        /*0d4c*/ 	.word	0x000004e0
        /*0d50*/ 	.short	0x010a
        /*0d52*/ 	.byte	0x0d
	.zero		1


	//   ....[197]....
        /*0d54*/ 	.word	0x00004830
        /*0d58*/ 	.word	0x000000ff
        /*0d5c*/ 	.word	0x00000000
        /*0d60*/ 	.short	0x0101
        /*0d62*/ 	.byte	0x04
	.zero		1


	//   ....[198]....
        /*0d64*/ 	.word	0x00004ca0
        /*0d68*/ 	.word	0x0000000c
        /*0d6c*/ 	.word	0x00000460
        /*0d70*/ 	.short	0x010a
        /*0d72*/ 	.byte	0xff
	.zero		1


	//   ....[199]....
        /*0d74*/ 	.word	0x00004e10
        /*0d78*/ 	.word	0x00000000
        /*0d7c*/ 	.word	0x00000000
        /*0d80*/ 	.short	0x0101
        /*0d82*/ 	.byte	0xff
	.zero		1


	//   ....[200]....
        /*0d84*/ 	.word	0x00005290
        /*0d88*/ 	.word	0x000000ff
        /*0d8c*/ 	.word	0x00000458
        /*0d90*/ 	.short	0x010a
        /*0d92*/ 	.byte	0x1d
	.zero		1


	//   ....[201]....
        /*0d94*/ 	.word	0x00005450
        /*0d98*/ 	.word	0x000000ff
        /*0d9c*/ 	.word	0x00000438
        /*0da0*/ 	.short	0x010a
        /*0da2*/ 	.byte	0x04
	.zero		1


	//   ....[202]....
        /*0da4*/ 	.word	0x000056a0
        /*0da8*/ 	.word	0x000000ff
        /*0dac*/ 	.word	0x00000420
        /*0db0*/ 	.short	0x010b
        /*0db2*/ 	.byte	0x04
	.zero		1


	//   ....[203]....
        /*0db4*/ 	.word	0x000056b0
        /*0db8*/ 	.word	0x000000ff
        /*0dbc*/ 	.word	0x00000000
        /*0dc0*/ 	.short	0x0101
        /*0dc2*/ 	.byte	0x10
	.zero		1


	//   ....[204]....
        /*0dc4*/ 	.word	0x000056c0
        /*0dc8*/ 	.word	0x000000ff
        /*0dcc*/ 	.word	0x00000438
        /*0dd0*/ 	.short	0x010a
        /*0dd2*/ 	.byte	0x05
	.zero		1


	//   ....[205]....
        /*0dd4*/ 	.word	0x00005910
        /*0dd8*/ 	.word	0x000000ff
        /*0ddc*/ 	.word	0x00000420
        /*0de0*/ 	.short	0x010b
        /*0de2*/ 	.byte	0x05
	.zero		1


	//   ....[206]....
        /*0de4*/ 	.word	0x00005920
        /*0de8*/ 	.word	0x000000ff
        /*0dec*/ 	.word	0x00000000
        /*0df0*/ 	.short	0x0101
        /*0df2*/ 	.byte	0x04
	.zero		1


	//   ....[207]....
        /*0df4*/ 	.word	0x000059e0
        /*0df8*/ 	.word	0x000000ff
        /*0dfc*/ 	.word	0x00000000
        /*0e00*/ 	.short	0x010a
        /*0e02*/ 	.byte	0x04
	.zero		1


	//   ....[208]....
        /*0e04*/ 	.word	0x00005a70
        /*0e08*/ 	.word	0x000000ff
        /*0e0c*/ 	.word	0x00000000
        /*0e10*/ 	.short	0x010a
        /*0e12*/ 	.byte	0x05
	.zero		1


	//   ....[209]....
        /*0e14*/ 	.word	0x00005b10
        /*0e18*/ 	.word	0x00000000
        /*0e1c*/ 	.word	0x00000000
        /*0e20*/ 	.short	0x010a
        /*0e22*/ 	.byte	0xff
	.zero		1


	//   ....[210]....
        /*0e24*/ 	.word	0x00005ec0
        /*0e28*/ 	.word	0x00000003
        /*0e2c*/ 	.word	0x00000460
        /*0e30*/ 	.short	0x010a
        /*0e32*/ 	.byte	0xff
	.zero		1


	//   ....[211]....
        /*0e34*/ 	.word	0x00006040
        /*0e38*/ 	.word	0x00000000
        /*0e3c*/ 	.word	0x00000000
        /*0e40*/ 	.short	0x0101
        /*0e42*/ 	.byte	0xff
	.zero		1


	//   ....[212]....
        /*0e44*/ 	.word	0x00006c10
        /*0e48*/ 	.word	0x00000000
        /*0e4c*/ 	.word	0x00000420
        /*0e50*/ 	.short	0x010a
        /*0e52*/ 	.byte	0xff
	.zero		1


	//   ....[213]....
        /*0e54*/ 	.word	0x00006c80
        /*0e58*/ 	.word	0x0000004f
        /*0e5c*/ 	.word	0x00000480
        /*0e60*/ 	.short	0x010a
        /*0e62*/ 	.byte	0xff
	.zero		1


	//   ....[214]....
        /*0e64*/ 	.word	0x00006d70
        /*0e68*/ 	.word	0x00000000
        /*0e6c*/ 	.word	0x00000420
        /*0e70*/ 	.short	0x010a
        /*0e72*/ 	.byte	0xff
	.zero		1


	//   ....[215]....
        /*0e74*/ 	.word	0x00006ea0
        /*0e78*/ 	.word	0x0000004f
        /*0e7c*/ 	.word	0x00000480
        /*0e80*/ 	.short	0x010a
        /*0e82*/ 	.byte	0xff
	.zero		1


	//   ....[216]....
        /*0e84*/ 	.word	0x00007520
        /*0e88*/ 	.word	0x00000000
        /*0e8c*/ 	.word	0x00000000
        /*0e90*/ 	.short	0x0101
        /*0e92*/ 	.byte	0xff
	.zero		1


	//   ....[217]....
        /*0e94*/ 	.word	0x00007530
        /*0e98*/ 	.word	0x00000003
        /*0e9c*/ 	.word	0x00000420
        /*0ea0*/ 	.short	0x010a
        /*0ea2*/ 	.byte	0xff
	.zero		1


	//   ....[218]....
        /*0ea4*/ 	.word	0x00007600
        /*0ea8*/ 	.word	0x00000003
        /*0eac*/ 	.word	0x00000420
        /*0eb0*/ 	.short	0x010a
        /*0eb2*/ 	.byte	0xff
	.zero		1


	//   ....[219]....
        /*0eb4*/ 	.word	0x000078a0
        /*0eb8*/ 	.word	0x0000004f
        /*0ebc*/ 	.word	0x00000000
        /*0ec0*/ 	.short	0x0101
        /*0ec2*/ 	.byte	0xff
	.zero		1


	//   ....[220]....
        /*0ec4*/ 	.word	0x00007e00
        /*0ec8*/ 	.word	0x00000002
        /*0ecc*/ 	.word	0x00000000
        /*0ed0*/ 	.short	0x0101
        /*0ed2*/ 	.byte	0xff
	.zero		1


	//   ....[221]....
        /*0ed4*/ 	.word	0x000080a0
        /*0ed8*/ 	.word	0x000000ff
        /*0edc*/ 	.word	0x00000000
        /*0ee0*/ 	.short	0x0101
        /*0ee2*/ 	.byte	0x04
	.zero		1


	//   ....[222]....
        /*0ee4*/ 	.word	0x000080c0
        /*0ee8*/ 	.word	0x00000000
        /*0eec*/ 	.word	0x000004d0
        /*0ef0*/ 	.short	0x010a
        /*0ef2*/ 	.byte	0xff
	.zero		1


	//   ....[223]....
        /*0ef4*/ 	.word	0x00008120
        /*0ef8*/ 	.word	0x00000000
        /*0efc*/ 	.word	0x00000210
        /*0f00*/ 	.short	0x010a
        /*0f02*/ 	.byte	0xff
	.zero		1


	//   ....[224]....
        /*0f04*/ 	.word	0x00008180
        /*0f08*/ 	.word	0x00000000
        /*0f0c*/ 	.word	0x00000210
        /*0f10*/ 	.short	0x010a
        /*0f12*/ 	.byte	0xff
	.zero		1


	//   ....[225]....
        /*0f14*/ 	.word	0x000081d0
        /*0f18*/ 	.word	0x00000003
        /*0f1c*/ 	.word	0x00000460
        /*0f20*/ 	.short	0x010a
        /*0f22*/ 	.byte	0xff
	.zero		1


	//   ....[226]....
        /*0f24*/ 	.word	0x00008230
        /*0f28*/ 	.word	0x00000002
        /*0f2c*/ 	.word	0x00000000
        /*0f30*/ 	.short	0x010a
        /*0f32*/ 	.byte	0xff
	.zero		1


	//   ....[227]....
        /*0f34*/ 	.word	0x00008290
        /*0f38*/ 	.word	0x00000002
        /*0f3c*/ 	.word	0x00000000
        /*0f40*/ 	.short	0x010a
        /*0f42*/ 	.byte	0xff
	.zero		1


	//   ....[228]....
        /*0f44*/ 	.word	0x000082e0
        /*0f48*/ 	.word	0x00000002
        /*0f4c*/ 	.word	0x000004c0
        /*0f50*/ 	.short	0x010a
        /*0f52*/ 	.byte	0xff
	.zero		1


	//   ....[229]....
        /*0f54*/ 	.word	0x00008340
        /*0f58*/ 	.word	0x00000002
        /*0f5c*/ 	.word	0x00000470
        /*0f60*/ 	.short	0x010a
        /*0f62*/ 	.byte	0xff
	.zero		1


	//   ....[230]....
        /*0f64*/ 	.word	0x00008390
        /*0f68*/ 	.word	0x00000002
        /*0f6c*/ 	.word	0x00000460
        /*0f70*/ 	.short	0x010a
        /*0f72*/ 	.byte	0xff
	.zero		1


	//   ....[231]....
        /*0f74*/ 	.word	0x000083f0
        /*0f78*/ 	.word	0x00000000
        /*0f7c*/ 	.word	0x00000470
        /*0f80*/ 	.short	0x010a
        /*0f82*/ 	.byte	0xff
	.zero		1


	//   ....[232]....
        /*0f84*/ 	.word	0x00008450
        /*0f88*/ 	.word	0x00000000
        /*0f8c*/ 	.word	0x00000008
        /*0f90*/ 	.short	0x010a
        /*0f92*/ 	.byte	0xff
	.zero		1


	//   ....[233]....
        /*0f94*/ 	.word	0x00008540
        /*0f98*/ 	.word	0x00000000
        /*0f9c*/ 	.word	0x00000008
        /*0fa0*/ 	.short	0x010a
        /*0fa2*/ 	.byte	0xff
	.zero		1


	//   ....[234]....
        /*0fa4*/ 	.word	0x00008590
        /*0fa8*/ 	.word	0x00000000
        /*0fac*/ 	.word	0x00000460
        /*0fb0*/ 	.short	0x010a
        /*0fb2*/ 	.byte	0xff
	.zero		1


	//   ....[235]....
        /*0fb4*/ 	.word	0x000085f0
        /*0fb8*/ 	.word	0x00000000
        /*0fbc*/ 	.word	0x000004a0
        /*0fc0*/ 	.short	0x010a
        /*0fc2*/ 	.byte	0xff
	.zero		1


	//   ....[236]....
        /*0fc4*/ 	.word	0x00008650
        /*0fc8*/ 	.word	0x00000000
        /*0fcc*/ 	.word	0x00000000
        /*0fd0*/ 	.short	0x010a
        /*0fd2*/ 	.byte	0xff
	.zero		1


	//   ....[237]....
        /*0fd4*/ 	.word	0x000086b0
        /*0fd8*/ 	.word	0x00000000
        /*0fdc*/ 	.word	0x00000000
        /*0fe0*/ 	.short	0x010a
        /*0fe2*/ 	.byte	0xff
	.zero		1


	//   ....[238]....
        /*0fe4*/ 	.word	0x00008710
        /*0fe8*/ 	.word	0x00000000
        /*0fec*/ 	.word	0x00000000
        /*0ff0*/ 	.short	0x010a
        /*0ff2*/ 	.byte	0xff
	.zero		1


	//   ....[239]....
        /*0ff4*/ 	.word	0x00008770
        /*0ff8*/ 	.word	0x00000000
        /*0ffc*/ 	.word	0x00000000
        /*1000*/ 	.short	0x010a
        /*1002*/ 	.byte	0xff
	.zero		1


	//   ....[240]....
        /*1004*/ 	.word	0x000087d0
        /*1008*/ 	.word	0x00000000
        /*100c*/ 	.word	0x000004e0
        /*1010*/ 	.short	0x010a
        /*1012*/ 	.byte	0xff
	.zero		1


	//   ....[241]....
        /*1014*/ 	.word	0x00008820
        /*1018*/ 	.word	0x0000000c
        /*101c*/ 	.word	0x00000460
        /*1020*/ 	.short	0x010a
        /*1022*/ 	.byte	0xff
	.zero		1


	//   ....[242]....
        /*1024*/ 	.word	0x00008880
        /*1028*/ 	.word	0x00000000
        /*102c*/ 	.word	0x00000458
        /*1030*/ 	.short	0x010a
        /*1032*/ 	.byte	0xff
	.zero		1


	//   ....[243]....
        /*1034*/ 	.word	0x000088e0
        /*1038*/ 	.word	0x00000000
        /*103c*/ 	.word	0x00000438
        /*1040*/ 	.short	0x010a
        /*1042*/ 	.byte	0xff
	.zero		1


	//   ....[244]....
        /*1044*/ 	.word	0x00008940
        /*1048*/ 	.word	0x00000009
        /*104c*/ 	.word	0x00000438
        /*1050*/ 	.short	0x010a
        /*1052*/ 	.byte	0xff
	.zero		1


	//   ....[245]....
        /*1054*/ 	.word	0x000089a0
        /*1058*/ 	.word	0x00000000
        /*105c*/ 	.word	0x00000000
        /*1060*/ 	.short	0x010a
        /*1062*/ 	.byte	0xff
	.zero		1


	//   ....[246]....
        /*1064*/ 	.word	0x00008a00
        /*1068*/ 	.word	0x00000000
        /*106c*/ 	.word	0x00000000
        /*1070*/ 	.short	0x010a
        /*1072*/ 	.byte	0xff
	.zero		1


	//   ....[247]....
        /*1074*/ 	.word	0x00008a50
        /*1078*/ 	.word	0x00000003
        /*107c*/ 	.word	0x00000460
        /*1080*/ 	.short	0x010a
        /*1082*/ 	.byte	0xff
	.zero		1


	//   ....[248]....
        /*1084*/ 	.word	0x00008aa0
        /*1088*/ 	.word	0x00000000
        /*108c*/ 	.word	0x00000420
        /*1090*/ 	.short	0x010a
        /*1092*/ 	.byte	0xff
	.zero		1


	//   ....[249]....
        /*1094*/ 	.word	0x00008af0
        /*1098*/ 	.word	0x0000004f
        /*109c*/ 	.word	0x00000480
        /*10a0*/ 	.short	0x010a
        /*10a2*/ 	.byte	0xff
	.zero		1


	//   ....[250]....
        /*10a4*/ 	.word	0x00008b40
        /*10a8*/ 	.word	0x00000003
        /*10ac*/ 	.word	0x00000420
        /*10b0*/ 	.short	0x010a
        /*10b2*/ 	.byte	0xff
	.zero		1


	//----- nvinfo : EIATTR_NUM_MBARRIERS
	.align		4
.L_47:
        /*10b4*/ 	.byte	0x03, 0x38
        /*10b6*/ 	.short	0x009d


	//----- nvinfo : EIATTR_EXIT_INSTR_OFFSETS
	.align		4
        /*10b8*/ 	.byte	0x04, 0x1c
        /*10ba*/ 	.short	(.L_49 - .L_48)


	//   ....[0]....
.L_48:
        /*10bc*/ 	.word	0x000032b0


	//   ....[1]....
        /*10c0*/ 	.word	0x000037c0


	//   ....[2]....
        /*10c4*/ 	.word	0x00003820


	//   ....[3]....
        /*10c8*/ 	.word	0x00004a60


	//   ....[4]....
        /*10cc*/ 	.word	0x00005b40


	//   ....[5]....
        /*10d0*/ 	.word	0x00005b80


	//   ....[6]....
        /*10d4*/ 	.word	0x00007f80


	//   ....[7]....
        /*10d8*/ 	.word	0x00008000


	//   ....[8]....
        /*10dc*/ 	.word	0x00008030


	//   ....[9]....
        /*10e0*/ 	.word	0x000080b0


	//----- nvinfo : EIATTR_MAX_THREADS
	.align		4
.L_49:
        /*10e4*/ 	.byte	0x04, 0x05
        /*10e6*/ 	.short	(.L_51 - .L_50)
.L_50:
        /*10e8*/ 	.word	0x00000100
        /*10ec*/ 	.word	0x00000001
        /*10f0*/ 	.word	0x00000001


	//----- nvinfo : EIATTR_CRS_STACK_SIZE
	.align		4
.L_51:
        /*10f4*/ 	.byte	0x04, 0x1e
        /*10f6*/ 	.short	(.L_53 - .L_52)
.L_52:
        /*10f8*/ 	.word	0x00000000


	//----- nvinfo : EIATTR_CBANK_PARAM_SIZE
	.align		4
.L_53:
        /*10fc*/ 	.byte	0x03, 0x19
        /*10fe*/ 	.short	0x0800


	//----- nvinfo : EIATTR_PARAM_CBANK
	.align		4
        /*1100*/ 	.byte	0x04, 0x0a
        /*1102*/ 	.short	(.L_55 - .L_54)
	.align		4
.L_54:
        /*1104*/ 	.word	index@(.nv.constant0._ZN7cutlass13device_kernelINS_4gemm6kernel13GemmUniversalIN4cute5tupleIJiiiiEEENS1_10collective13CollectiveMmaINS1_35MainloopSm100TmaUmmaWarpSpecializedILi66ELi2ELi4ENS5_IJNS4_1CILi2EEESB_NSA_ILi1EEEEEEEENS5_IJNSA_ILi128EEENSA_ILi64EEENSA_ILi8EEEEEEfNS5_IJlSC_lEEEfSJ_NS4_8TiledMMAINS4_8MMA_AtomIJNS4_23SM100_MMA_TF32_2x1SM_SSINS_10tfloat32_tESN_fLi128ELi64ELNS4_4UMMA5MajorE0ELSP_0ELNSO_7ScaleInE0ELSQ_0EEEEEENS4_6LayoutINS5_IJSC_SC_SC_EEENS5_IJNSA_ILi0EEESV_SV_EEEEENS5_IJNS4_10UnderscoreESY_SY_EEEEENS4_28SM100_TMA_2SM_LOAD_MULTICASTENS4_14ComposedLayoutINS4_7SwizzleILi1ELi4ELi3EEENS4_18smem_ptr_flag_bitsILi32EEENST_INS5_IJSH_SH_EEENS5_IJSH_SC_EEEEEEEvNS4_8identityENS4_18SM100_TMA_2SM_LOADES1A_vS1B_EENS_8epilogue10collective18CollectiveEpilogueINS1E_23Sm100TmaWarpSpecializedILi3ELi2ELi16ELb1ELb0EEEJNS5_IJSG_SG_SH_EEENS5_IJNST_ISG_SC_EENST_INS5_IJNSA_ILi16EEESB_EEENS5_IJSC_NSA_ILi32EEEEEEEEEEEfSJ_fSJ_NS1E_6fusion15FusionCallbacksIS1I_NS1R_17LinearCombinationIffffLNS_15FloatRoundStyleE2EEES1J_S1Q_JEEENS4_5SM1004TMEM4LOAD26SM100_TMEM_LOAD_32dp32b16xENS4_13SM90_TMA_LOADENS12_INS13_ILi2ELi4ELi3EEES16_NST_INS5_IJSH_S1L_EEENS5_IJS1L_SC_EEEEEEENS4_39AutoVectorizingCopyWithAssumedAlignmentILi128EEENS4_14SM90_TMA_STOREES26_S28_S28_EEEvvEEEEvNT_6ParamsE)
        /*1108*/ 	.short	0x0380
        /*110a*/ 	.short	0x0800


	//----- nvinfo : EIATTR_SW_WAR
	.align		4
.L_55:
        /*110c*/ 	.byte	0x04, 0x36
        /*110e*/ 	.short	(.L_57 - .L_56)
.L_56:
        /*1110*/ 	.word	0x00000008
.L_57:


//--------------------- .nv.callgraph             --------------------------
	.section	.nv.callgraph,"",@"SHT_CUDA_CALLGRAPH"
	.align	4
	.sectionentsize	8
	.align		4
        /*0000*/ 	.word	0x00000000
	.align		4
        /*0004*/ 	.word	0xffffffff
	.align		4
        /*0008*/ 	.word	index@(_ZN7cutlass13device_kernelINS_4gemm6kernel13GemmUniversalIN4cute5tupleIJiiiiEEENS1_10collective13CollectiveMmaINS1_35MainloopSm100TmaUmmaWarpSpecializedILi66ELi2ELi4ENS5_IJNS4_1CILi2EEESB_NSA_ILi1EEEEEEEENS5_IJNSA_ILi128EEENSA_ILi64EEENSA_ILi8EEEEEEfNS5_IJlSC_lEEEfSJ_NS4_8TiledMMAINS4_8MMA_AtomIJNS4_23SM100_MMA_TF32_2x1SM_SSINS_10tfloat32_tESN_fLi128ELi64ELNS4_4UMMA5MajorE0ELSP_0ELNSO_7ScaleInE0ELSQ_0EEEEEENS4_6LayoutINS5_IJSC_SC_SC_EEENS5_IJNSA_ILi0EEESV_SV_EEEEENS5_IJNS4_10UnderscoreESY_SY_EEEEENS4_28SM100_TMA_2SM_LOAD_MULTICASTENS4_14ComposedLayoutINS4_7SwizzleILi1ELi4ELi3EEENS4_18smem_ptr_flag_bitsILi32EEENST_INS5_IJSH_SH_EEENS5_IJSH_SC_EEEEEEEvNS4_8identityENS4_18SM100_TMA_2SM_LOADES1A_vS1B_EENS_8epilogue10collective18CollectiveEpilogueINS1E_23Sm100TmaWarpSpecializedILi3ELi2ELi16ELb1ELb0EEEJNS5_IJSG_SG_SH_EEENS5_IJNST_ISG_SC_EENST_INS5_IJNSA_ILi16EEESB_EEENS5_IJSC_NSA_ILi32EEEEEEEEEEEfSJ_fSJ_NS1E_6fusion15FusionCallbacksIS1I_NS1R_17LinearCombinationIffffLNS_15FloatRoundStyleE2EEES1J_S1Q_JEEENS4_5SM1004TMEM4LOAD26SM100_TMEM_LOAD_32dp32b16xENS4_13SM90_TMA_LOADENS12_INS13_ILi2ELi4ELi3EEES16_NST_INS5_IJSH_S1L_EEENS5_IJS1L_SC_EEEEEEENS4_39AutoVectorizingCopyWithAssumedAlignmentILi128EEENS4_14SM90_TMA_STOREES26_S28_S28_EEEvvEEEEvNT_6ParamsE)
	.align		4
        /*000c*/ 	.word	index@(__assertfail)
	.align		4
        /*0010*/ 	.word	0x00000000
	.align		4
        /*0014*/ 	.word	0xfffffffe
	.align		4
        /*0018*/ 	.word	0x00000000
	.align		4
        /*001c*/ 	.word	0xfffffffd
	.align		4
        /*0020*/ 	.word	0x00000000
	.align		4
        /*0024*/ 	.word	0xfffffffc


//--------------------- .nv.constant4             --------------------------
	.section	.nv.constant4,"a",@progbits
	.align	8
	.align		8
.nv.constant4:
        /*0000*/ 	.dword	__assertfail
	.align		8
        /*0008*/ 	.dword	__unnamed_1
	.align		8
        /*0010*/ 	.dword	__unnamed_2
	.align		8
        /*0018*/ 	.dword	_ZN39_INTERNAL_0651ef11_4_k_cu_5d685098_27924cuda3std3__45__cpo5beginE
	.align		8
        /*0020*/ 	.dword	_ZN39_INTERNAL_0651ef11_4_k_cu_5d685098_27924cuda3std3__45__cpo3endE
	.align		8
        /*0028*/ 	.dword	_ZN39_INTERNAL_0651ef11_4_k_cu_5d685098_27924cuda3std3__45__cpo6cbeginE
	.align		8
        /*0030*/ 	.dword	_ZN39_INTERNAL_0651ef11_4_k_cu_5d685098_27924cuda3std3__45__cpo4cendE
	.align		8
        /*0038*/ 	.dword	_ZN39_INTERNAL_0651ef11_4_k_cu_5d685098_27924cuda3std3__441_GLOBAL__N__0651ef11_4_k_cu_5d685098_27926ignoreE
	.align		8
        /*0040*/ 	.dword	_ZN39_INTERNAL_0651ef11_4_k_cu_5d685098_27924cuda3std3__419piecewise_constructE
	.align		8
        /*0048*/ 	.dword	_ZN39_INTERNAL_0651ef11_4_k_cu_5d685098_27924cuda3std3__48in_placeE
	.align		8
        /*0050*/ 	.dword	_ZN39_INTERNAL_0651ef11_4_k_cu_5d685098_27924cuda3std6ranges3__45__cpo4swapE
	.align		8
        /*0058*/ 	.dword	_ZN39_INTERNAL_0651ef11_4_k_cu_5d685098_27924cuda3std6ranges3__45__cpo9iter_moveE
	.align		8
        /*0060*/ 	.dword	_ZN39_INTERNAL_0651ef11_4_k_cu_5d685098_27924cute7productE
	.align		8
        /*0068*/ 	.dword	_ZN39_INTERNAL_0651ef11_4_k_cu_5d685098_27924cute1_E
	.align		8
        /*0070*/ 	.dword	$str$25
	.align		8
        /*0078*/ 	.dword	$str$26
	.align		8
        /*0080*/ 	.dword	$str$27
	.align		8
        /*0088*/ 	.dword	$str$28


//--------------------- .text._ZN7cutlass13device_kernelINS_4gemm6kernel13GemmUniversalIN4cute5tupleIJiiiiEEENS1_10collective13CollectiveMmaINS1_35MainloopSm100TmaUmmaWarpSpecializedILi66ELi2ELi4ENS5_IJNS4_1CILi2EEESB_NSA_ILi1EEEEEEEENS5_IJNSA_ILi128EEENSA_ILi64EEENSA_ILi8EEEEEEfNS5_IJlSC_lEEEfSJ_NS4_8TiledMMAINS4_8MMA_AtomIJNS4_23SM100_MMA_TF32_2x1SM_SSINS_10tfloat32_tESN_fLi128ELi64ELNS4_4UMMA5MajorE0ELSP_0ELNSO_7ScaleInE0ELSQ_0EEEEEENS4_6LayoutINS5_IJSC_SC_SC_EEENS5_IJNSA_ILi0EEESV_SV_EEEEENS5_IJNS4_10UnderscoreESY_SY_EEEEENS4_28SM100_TMA_2SM_LOAD_MULTICASTENS4_14ComposedLayoutINS4_7SwizzleILi1ELi4ELi3EEENS4_18smem_ptr_flag_bitsILi32EEENST_INS5_IJSH_SH_EEENS5_IJSH_SC_EEEEEEEvNS4_8identityENS4_18SM100_TMA_2SM_LOADES1A_vS1B_EENS_8epilogue10collective18CollectiveEpilogueINS1E_23Sm100TmaWarpSpecializedILi3ELi2ELi16ELb1ELb0EEEJNS5_IJSG_SG_SH_EEENS5_IJNST_ISG_SC_EENST_INS5_IJNSA_ILi16EEESB_EEENS5_IJSC_NSA_ILi32EEEEEEEEEEEfSJ_fSJ_NS1E_6fusion15FusionCallbacksIS1I_NS1R_17LinearCombinationIffffLNS_15FloatRoundStyleE2EEES1J_S1Q_JEEENS4_5SM1004TMEM4LOAD26SM100_TMEM_LOAD_32dp32b16xENS4_13SM90_TMA_LOADENS12_INS13_ILi2ELi4ELi3EEES16_NST_INS5_IJSH_S1L_EEENS5_IJS1L_SC_EEEEEEENS4_39AutoVectorizingCopyWithAssumedAlignmentILi128EEENS4_14SM90_TMA_STOREES26_S28_S28_EEEvvEEEEvNT_6ParamsE --------------------------
	.section	.text._ZN7cutlass13device_kernelINS_4gemm6kernel13GemmUniversalIN4cute5tupleIJiiiiEEENS1_10collective13CollectiveMmaINS1_35MainloopSm100TmaUmmaWarpSpecializedILi66ELi2ELi4ENS5_IJNS4_1CILi2EEESB_NSA_ILi1EEEEEEEENS5_IJNSA_ILi128EEENSA_ILi64EEENSA_ILi8EEEEEEfNS5_IJlSC_lEEEfSJ_NS4_8TiledMMAINS4_8MMA_AtomIJNS4_23SM100_MMA_TF32_2x1SM_SSINS_10tfloat32_tESN_fLi128ELi64ELNS4_4UMMA5MajorE0ELSP_0ELNSO_7ScaleInE0ELSQ_0EEEEEENS4_6LayoutINS5_IJSC_SC_SC_EEENS5_IJNSA_ILi0EEESV_SV_EEEEENS5_IJNS4_10UnderscoreESY_SY_EEEEENS4_28SM100_TMA_2SM_LOAD_MULTICASTENS4_14ComposedLayoutINS4_7SwizzleILi1ELi4ELi3EEENS4_18smem_ptr_flag_bitsILi32EEENST_INS5_IJSH_SH_EEENS5_IJSH_SC_EEEEEEEvNS4_8identityENS4_18SM100_TMA_2SM_LOADES1A_vS1B_EENS_8epilogue10collective18CollectiveEpilogueINS1E_23Sm100TmaWarpSpecializedILi3ELi2ELi16ELb1ELb0EEEJNS5_IJSG_SG_SH_EEENS5_IJNST_ISG_SC_EENST_INS5_IJNSA_ILi16EEESB_EEENS5_IJSC_NSA_ILi32EEEEEEEEEEEfSJ_fSJ_NS1E_6fusion15FusionCallbacksIS1I_NS1R_17LinearCombinationIffffLNS_15FloatRoundStyleE2EEES1J_S1Q_JEEENS4_5SM1004TMEM4LOAD26SM100_TMEM_LOAD_32dp32b16xENS4_13SM90_TMA_LOADENS12_INS13_ILi2ELi4ELi3EEES16_NST_INS5_IJSH_S1L_EEENS5_IJS1L_SC_EEEEEEENS4_39AutoVectorizingCopyWithAssumedAlignmentILi128EEENS4_14SM90_TMA_STOREES26_S28_S28_EEEvvEEEEvNT_6ParamsE,"ax",@progbits
	.align	128
.text._ZN7cutlass13device_kernelINS_4gemm6kernel13GemmUniversalIN4cute5tupleIJiiiiEEENS1_10collective13CollectiveMmaINS1_35MainloopSm100TmaUmmaWarpSpecializedILi66ELi2ELi4ENS5_IJNS4_1CILi2EEESB_NSA_ILi1EEEEEEEENS5_IJNSA_ILi128EEENSA_ILi64EEENSA_ILi8EEEEEEfNS5_IJlSC_lEEEfSJ_NS4_8TiledMMAINS4_8MMA_AtomIJNS4_23SM100_MMA_TF32_2x1SM_SSINS_10tfloat32_tESN_fLi128ELi64ELNS4_4UMMA5MajorE0ELSP_0ELNSO_7ScaleInE0ELSQ_0EEEEEENS4_6LayoutINS5_IJSC_SC_SC_EEENS5_IJNSA_ILi0EEESV_SV_EEEEENS5_IJNS4_10UnderscoreESY_SY_EEEEENS4_28SM100_TMA_2SM_LOAD_MULTICASTENS4_14ComposedLayoutINS4_7SwizzleILi1ELi4ELi3EEENS4_18smem_ptr_flag_bitsILi32EEENST_INS5_IJSH_SH_EEENS5_IJSH_SC_EEEEEEEvNS4_8identityENS4_18SM100_TMA_2SM_LOADES1A_vS1B_EENS_8epilogue10collective18CollectiveEpilogueINS1E_23Sm100TmaWarpSpecializedILi3ELi2ELi16ELb1ELb0EEEJNS5_IJSG_SG_SH_EEENS5_IJNST_ISG_SC_EENST_INS5_IJNSA_ILi16EEESB_EEENS5_IJSC_NSA_ILi32EEEEEEEEEEEfSJ_fSJ_NS1E_6fusion15FusionCallbacksIS1I_NS1R_17LinearCombinationIffffLNS_15FloatRoundStyleE2EEES1J_S1Q_JEEENS4_5SM1004TMEM4LOAD26SM100_TMEM_LOAD_32dp32b16xENS4_13SM90_TMA_LOADENS12_INS13_ILi2ELi4ELi3EEES16_NST_INS5_IJSH_S1L_EEENS5_IJS1L_SC_EEEEEEENS4_39AutoVectorizingCopyWithAssumedAlignmentILi128EEENS4_14SM90_TMA_STOREES26_S28_S28_EEEvvEEEEvNT_6ParamsE:
        .type           _ZN7cutlass13device_kernelINS_4gemm6kernel13GemmUniversalIN4cute5tupleIJiiiiEEENS1_10collective13CollectiveMmaINS1_35MainloopSm100TmaUmmaWarpSpecializedILi66ELi2ELi4ENS5_IJNS4_1CILi2EEESB_NSA_ILi1EEEEEEEENS5_IJNSA_ILi128EEENSA_ILi64EEENSA_ILi8EEEEEEfNS5_IJlSC_lEEEfSJ_NS4_8TiledMMAINS4_8MMA_AtomIJNS4_23SM100_MMA_TF32_2x1SM_SSINS_10tfloat32_tESN_fLi128ELi64ELNS4_4UMMA5MajorE0ELSP_0ELNSO_7ScaleInE0ELSQ_0EEEEEENS4_6LayoutINS5_IJSC_SC_SC_EEENS5_IJNSA_ILi0EEESV_SV_EEEEENS5_IJNS4_10UnderscoreESY_SY_EEEEENS4_28SM100_TMA_2SM_LOAD_MULTICASTENS4_14ComposedLayoutINS4_7SwizzleILi1ELi4ELi3EEENS4_18smem_ptr_flag_bitsILi32EEENST_INS5_IJSH_SH_EEENS5_IJSH_SC_EEEEEEEvNS4_8identityENS4_18SM100_TMA_2SM_LOADES1A_vS1B_EENS_8epilogue10collective18CollectiveEpilogueINS1E_23Sm100TmaWarpSpecializedILi3ELi2ELi16ELb1ELb0EEEJNS5_IJSG_SG_SH_EEENS5_IJNST_ISG_SC_EENST_INS5_IJNSA_ILi16EEESB_EEENS5_IJSC_NSA_ILi32EEEEEEEEEEEfSJ_fSJ_NS1E_6fusion15FusionCallbacksIS1I_NS1R_17LinearCombinationIffffLNS_15FloatRoundStyleE2EEES1J_S1Q_JEEENS4_5SM1004TMEM4LOAD26SM100_TMEM_LOAD_32dp32b16xENS4_13SM90_TMA_LOADENS12_INS13_ILi2ELi4ELi3EEES16_NST_INS5_IJSH_S1L_EEENS5_IJS1L_SC_EEEEEEENS4_39AutoVectorizingCopyWithAssumedAlignmentILi128EEENS4_14SM90_TMA_STOREES26_S28_S28_EEEvvEEEEvNT_6ParamsE,@function
        .size           _ZN7cutlass13device_kernelINS_4gemm6kernel13GemmUniversalIN4cute5tupleIJiiiiEEENS1_10collective13CollectiveMmaINS1_35MainloopSm100TmaUmmaWarpSpecializedILi66ELi2ELi4ENS5_IJNS4_1CILi2EEESB_NSA_ILi1EEEEEEEENS5_IJNSA_ILi128EEENSA_ILi64EEENSA_ILi8EEEEEEfNS5_IJlSC_lEEEfSJ_NS4_8TiledMMAINS4_8MMA_AtomIJNS4_23SM100_MMA_TF32_2x1SM_SSINS_10tfloat32_tESN_fLi128ELi64ELNS4_4UMMA5MajorE0ELSP_0ELNSO_7ScaleInE0ELSQ_0EEEEEENS4_6LayoutINS5_IJSC_SC_SC_EEENS5_IJNSA_ILi0EEESV_SV_EEEEENS5_IJNS4_10UnderscoreESY_SY_EEEEENS4_28SM100_TMA_2SM_LOAD_MULTICASTENS4_14ComposedLayoutINS4_7SwizzleILi1ELi4ELi3EEENS4_18smem_ptr_flag_bitsILi32EEENST_INS5_IJSH_SH_EEENS5_IJSH_SC_EEEEEEEvNS4_8identityENS4_18SM100_TMA_2SM_LOADES1A_vS1B_EENS_8epilogue10collective18CollectiveEpilogueINS1E_23Sm100TmaWarpSpecializedILi3ELi2ELi16ELb1ELb0EEEJNS5_IJSG_SG_SH_EEENS5_IJNST_ISG_SC_EENST_INS5_IJNSA_ILi16EEESB_EEENS5_IJSC_NSA_ILi32EEEEEEEEEEEfSJ_fSJ_NS1E_6fusion15FusionCallbacksIS1I_NS1R_17LinearCombinationIffffLNS_15FloatRoundStyleE2EEES1J_S1Q_JEEENS4_5SM1004TMEM4LOAD26SM100_TMEM_LOAD_32dp32b16xENS4_13SM90_TMA_LOADENS12_INS13_ILi2ELi4ELi3EEES16_NST_INS5_IJSH_S1L_EEENS5_IJS1L_SC_EEEEEEENS4_39AutoVectorizingCopyWithAssumedAlignmentILi128EEENS4_14SM90_TMA_STOREES26_S28_S28_EEEvvEEEEvNT_6ParamsE,(.L_x_173 - _ZN7cutlass13device_kernelINS_4gemm6kernel13GemmUniversalIN4cute5tupleIJiiiiEEENS1_10collective13CollectiveMmaINS1_35MainloopSm100TmaUmmaWarpSpecializedILi66ELi2ELi4ENS5_IJNS4_1CILi2EEESB_NSA_ILi1EEEEEEEENS5_IJNSA_ILi128EEENSA_ILi64EEENSA_ILi8EEEEEEfNS5_IJlSC_lEEEfSJ_NS4_8TiledMMAINS4_8MMA_AtomIJNS4_23SM100_MMA_TF32_2x1SM_SSINS_10tfloat32_tESN_fLi128ELi64ELNS4_4UMMA5MajorE0ELSP_0ELNSO_7ScaleInE0ELSQ_0EEEEEENS4_6LayoutINS5_IJSC_SC_SC_EEENS5_IJNSA_ILi0EEESV_SV_EEEEENS5_IJNS4_10UnderscoreESY_SY_EEEEENS4_28SM100_TMA_2SM_LOAD_MULTICASTENS4_14ComposedLayoutINS4_7SwizzleILi1ELi4ELi3EEENS4_18smem_ptr_flag_bitsILi32EEENST_INS5_IJSH_SH_EEENS5_IJSH_SC_EEEEEEEvNS4_8identityENS4_18SM100_TMA_2SM_LOADES1A_vS1B_EENS_8epilogue10collective18CollectiveEpilogueINS1E_23Sm100TmaWarpSpecializedILi3ELi2ELi16ELb1ELb0EEEJNS5_IJSG_SG_SH_EEENS5_IJNST_ISG_SC_EENST_INS5_IJNSA_ILi16EEESB_EEENS5_IJSC_NSA_ILi32EEEEEEEEEEEfSJ_fSJ_NS1E_6fusion15FusionCallbacksIS1I_NS1R_17LinearCombinationIffffLNS_15FloatRoundStyleE2EEES1J_S1Q_JEEENS4_5SM1004TMEM4LOAD26SM100_TMEM_LOAD_32dp32b16xENS4_13SM90_TMA_LOADENS12_INS13_ILi2ELi4ELi3EEES16_NST_INS5_IJSH_S1L_EEENS5_IJS1L_SC_EEEEEEENS4_39AutoVectorizingCopyWithAssumedAlignmentILi128EEENS4_14SM90_TMA_STOREES26_S28_S28_EEEvvEEEEvNT_6ParamsE)
        .other          _ZN7cutlass13device_kernelINS_4gemm6kernel13GemmUniversalIN4cute5tupleIJiiiiEEENS1_10collective13CollectiveMmaINS1_35MainloopSm100TmaUmmaWarpSpecializedILi66ELi2ELi4ENS5_IJNS4_1CILi2EEESB_NSA_ILi1EEEEEEEENS5_IJNSA_ILi128EEENSA_ILi64EEENSA_ILi8EEEEEEfNS5_IJlSC_lEEEfSJ_NS4_8TiledMMAINS4_8MMA_AtomIJNS4_23SM100_MMA_TF32_2x1SM_SSINS_10tfloat32_tESN_fLi128ELi64ELNS4_4UMMA5MajorE0ELSP_0ELNSO_7ScaleInE0ELSQ_0EEEEEENS4_6LayoutINS5_IJSC_SC_SC_EEENS5_IJNSA_ILi0EEESV_SV_EEEEENS5_IJNS4_10UnderscoreESY_SY_EEEEENS4_28SM100_TMA_2SM_LOAD_MULTICASTENS4_14ComposedLayoutINS4_7SwizzleILi1ELi4ELi3EEENS4_18smem_ptr_flag_bitsILi32EEENST_INS5_IJSH_SH_EEENS5_IJSH_SC_EEEEEEEvNS4_8identityENS4_18SM100_TMA_2SM_LOADES1A_vS1B_EENS_8epilogue10collective18CollectiveEpilogueINS1E_23Sm100TmaWarpSpecializedILi3ELi2ELi16ELb1ELb0EEEJNS5_IJSG_SG_SH_EEENS5_IJNST_ISG_SC_EENST_INS5_IJNSA_ILi16EEESB_EEENS5_IJSC_NSA_ILi32EEEEEEEEEEEfSJ_fSJ_NS1E_6fusion15FusionCallbacksIS1I_NS1R_17LinearCombinationIffffLNS_15FloatRoundStyleE2EEES1J_S1Q_JEEENS4_5SM1004TMEM4LOAD26SM100_TMEM_LOAD_32dp32b16xENS4_13SM90_TMA_LOADENS12_INS13_ILi2ELi4ELi3EEES16_NST_INS5_IJSH_S1L_EEENS5_IJS1L_SC_EEEEEEENS4_39AutoVectorizingCopyWithAssumedAlignmentILi128EEENS4_14SM90_TMA_STOREES26_S28_S28_EEEvvEEEEvNT_6ParamsE,@"STO_CUDA_ENTRY STV_DEFAULT"
_ZN7cutlass13device_kernelINS_4gemm6kernel13GemmUniversalIN4cute5tupleIJiiiiEEENS1_10collective13CollectiveMmaINS1_35MainloopSm100TmaUmmaWarpSpecializedILi66ELi2ELi4ENS5_IJNS4_1CILi2EEESB_NSA_ILi1EEEEEEEENS5_IJNSA_ILi128EEENSA_ILi64EEENSA_ILi8EEEEEEfNS5_IJlSC_lEEEfSJ_NS4_8TiledMMAINS4_8MMA_AtomIJNS4_23SM100_MMA_TF32_2x1SM_SSINS_10tfloat32_tESN_fLi128ELi64ELNS4_4UMMA5MajorE0ELSP_0ELNSO_7ScaleInE0ELSQ_0EEEEEENS4_6LayoutINS5_IJSC_SC_SC_EEENS5_IJNSA_ILi0EEESV_SV_EEEEENS5_IJNS4_10UnderscoreESY_SY_EEEEENS4_28SM100_TMA_2SM_LOAD_MULTICASTENS4_14ComposedLayoutINS4_7SwizzleILi1ELi4ELi3EEENS4_18smem_ptr_flag_bitsILi32EEENST_INS5_IJSH_SH_EEENS5_IJSH_SC_EEEEEEEvNS4_8identityENS4_18SM100_TMA_2SM_LOADES1A_vS1B_EENS_8epilogue10collective18CollectiveEpilogueINS1E_23Sm100TmaWarpSpecializedILi3ELi2ELi16ELb1ELb0EEEJNS5_IJSG_SG_SH_EEENS5_IJNST_ISG_SC_EENST_INS5_IJNSA_ILi16EEESB_EEENS5_IJSC_NSA_ILi32EEEEEEEEEEEfSJ_fSJ_NS1E_6fusion15FusionCallbacksIS1I_NS1R_17LinearCombinationIffffLNS_15FloatRoundStyleE2EEES1J_S1Q_JEEENS4_5SM1004TMEM4LOAD26SM100_TMEM_LOAD_32dp32b16xENS4_13SM90_TMA_LOADENS12_INS13_ILi2ELi4ELi3EEES16_NST_INS5_IJSH_S1L_EEENS5_IJS1L_SC_EEEEEEENS4_39AutoVectorizingCopyWithAssumedAlignmentILi128EEENS4_14SM90_TMA_STOREES26_S28_S28_EEEvvEEEEvNT_6ParamsE:
[----:B------:R-:W1:Y:S01]  /*0000*/  LDC R1, c[0x0][0x37c] ;  /* 0x0000df00ff017b82 */ /* 0x000e620000000800 */
[----:B------:R-:W2:Y:S01]  /*0010*/  S2R R69, SR_TID.X ;  /* 0x0000000000457919 */ /* 0x000ea20000002100 */
[----:B------:R-:W3:Y:S06]  /*0020*/  LDCU.64 UR8, c[0x0][0x890] ;  /* 0x00011200ff0877ac */ /* 0x000eec0008000a00 */
[----:B------:R-:W4:Y:S01]  /*0030*/  S2UR UR4, SR_CgaCtaId ;  /* 0x00000000000479c3 */ /* 0x000f220000008800 */
[----:B------:R-:W-:Y:S02]  /*0040*/  PRMT R27, RZ, 0x7610, R27 ;  /* 0x00007610ff1b7816 */ /* 0x000fe4000000001b */
[----:B------:R-:W-:Y:S01]  /*0050*/  ELECT P1, URZ, PT ;  /* 0x0000000000ff782f */ /* 0x000fe20003820000 */
[----:B---3--:R-:W-:-:S04]  /*0060*/  UISETP.NE.U32.AND UP0, UPT, UR8, URZ, UPT ;  /* 0x000000ff0800728c */ /* 0x008fc8000bf05070 */
[----:B------:R-:W-:Y:S02]  /*0070*/  UISETP.NE.AND.EX UP0, UPT, UR9, URZ, UPT, UP0 ;  /* 0x000000ff0900728c */ /* 0x000fe4000bf05300 */
[----:B----4-:R-:W-:Y:S02]  /*0080*/  ULOP3.LUT UR27, UR4, 0x1, URZ, 0xc0, !UPT ;  /* 0x00000001041b7892 */ /* 0x010fe4000f8ec0ff */
[----:B------:R-:W-:Y:S01]  /*0090*/  ULOP3.LUT UR29, UR4, 0x1, URZ, 0x3c, !UPT ;  /* 0x00000001041d7892 */ /* 0x000fe2000f8e3cff */
[----:B--2---:R-:W-:-:S05]  /*00a0*/  SHF.R.U32.HI R64, RZ, 0x5, R69 ;  /* 0x00000005ff407819 */ /* 0x004fca0000011645 */
[----:B------:R-:W2:Y:S02]  /*00b0*/  SHFL.IDX PT, R0, R64, RZ, 0x1f ;  /* 0x00001fff40007589 */ /* 0x000ea400000e0000 */
[----:B--2---:R-:W-:Y:S01]  /*00c0*/  R2UR UR13, R0 ;  /* 0x00000000000d72ca */ /* 0x004fe200000e0000 */
[----:B-1----:R-:W-:-:S14]  /*00d0*/  BRA.U UP0, `(.L_x_0) ;  /* 0x0000000100307547 */ /* 0x002fdc000b800000 */
[----:B------:R-:W1:Y:S02]  /*00e0*/  LDCU.64 UR4, c[0x0][0x888] ;  /* 0x00011100ff0477ac */ /* 0x000e640008000a00 */
[----:B-1----:R-:W-:-:S04]  /*00f0*/  UISETP.NE.U32.AND UP0, UPT, UR4, URZ, UPT ;  /* 0x000000ff0400728c */ /* 0x002fc8000bf05070 */
[----:B------:R-:W-:-:S09]  /*0100*/  UISETP.NE.AND.EX UP0, UPT, UR5, URZ, UPT, UP0 ;  /* 0x000000ff0500728c */ /* 0x000fd2000bf05300 */
[----:B------:R-:W-:Y:S05]  /*0110*/  BRA.U !UP0, `(.L_x_1) ;  /* 0x0000000108147547 */ /* 0x000fea000b800000 */
[----:B------:R-:W1:Y:S01]  /*0120*/  LDC.64 R2, c[0x0][0x888] ;  /* 0x00022200ff027b82 */ /* 0x000e620000000a00 */
[----:B------:R-:W1:Y:S02]  /*0130*/  LDCU.64 UR4, c[0x0][0x358] ;  /* 0x00006b00ff0477ac */ /* 0x000e640008000a00 */
[----:B-1----:R1:W5:Y:S01]  /*0140*/  LDG.E R26, desc[UR4][R2.64] ;  /* 0x00000004021a7981 */ /* 0x002362000c1e1900 */
[----:B------:R-:W-:Y:S01]  /*0150*/  HFMA2 R27, -RZ, RZ, 0, 5.9604644775390625e-08 ;  /* 0x00000001ff1b7431 */ /* 0x000fe200000001ff */
[----:B------:R-:W-:Y:S05]  /*0160*/  BRA `(.L_x_0) ;  /* 0x00000000000c7947 */ /* 0x000fea0003800000 */
.L_x_1:
[----:B------:R-:W1:Y:S01]  /*0170*/  LDCU UR4, c[0x0][0x880] ;  /* 0x00011000ff0477ac */ /* 0x000e620008000800 */
[----:B------:R-:W-:Y:S01]  /*0180*/  HFMA2 R27, -RZ, RZ, 0, 5.9604644775390625e-08 ;  /* 0x00000001ff1b7431 */ /* 0x000fe200000001ff */
[----:B-1----:R-:W-:-:S07]  /*0190*/  MOV R26, UR4 ;  /* 0x00000004001a7c02 */ /* 0x002fce0008000f00 */
.L_x_0:
[----:B------:R-:W2:Y:S02]  /*01a0*/  LDCU.64 UR4, c[0x0][0x8b0] ;  /* 0x00011600ff0477ac */ /* 0x000ea40008000a00 */
[----:B--2---:R-:W-:-:S04]  /*01b0*/  UISETP.NE.U32.AND UP0, UPT, UR4, URZ, UPT ;  /* 0x000000ff0400728c */ /* 0x004fc8000bf05070 */
[----:B------:R-:W-:-:S09]  /*01c0*/  UISETP.NE.AND.EX UP0, UPT, UR5, URZ, UPT, UP0 ;  /* 0x000000ff0500728c */ /* 0x000fd2000bf05300 */
[----:B------:R-:W-:Y:S05]  /*01d0*/  BRA.U UP0, `(.L_x_2) ;  /* 0x0000000100287547 */ /* 0x000fea000b800000 */
[----:B------:R-:W2:Y:S02]  /*01e0*/  LDCU.64 UR4, c[0x0][0x8a8] ;  /* 0x00011500ff0477ac */ /* 0x000ea40008000a00 */
[----:B--2---:R-:W-:-:S04]  /*01f0*/  UISETP.NE.U32.AND UP0, UPT, UR4, URZ, UPT ;  /* 0x000000ff0400728c */ /* 0x004fc8000bf05070 */
[----:B------:R-:W-:-:S09]  /*0200*/  UISETP.NE.AND.EX UP0, UPT, UR5, URZ, UPT, UP0 ;  /* 0x000000ff0500728c */ /* 0x000fd2000bf05300 */
[----:B------:R-:W-:Y:S05]  /*0210*/  BRA.U !UP0, `(.L_x_3) ;  /* 0x0000000108107547 */ /* 0x000fea000b800000 */
[----:B------:R-:W2:Y:S01]  /*0220*/  LDC.64 R24, c[0x0][0x8a8] ;  /* 0x00022a00ff187b82 */ /* 0x000ea20000000a00 */
[----:B------:R-:W2:Y:S02]  /*0230*/  LDCU.64 UR4, c[0x0][0x358] ;  /* 0x00006b00ff0477ac */ /* 0x000ea40008000a00 */
[----:B--2---:R2:W5:Y:S01]  /*0240*/  LDG.E R24, desc[UR4][R24.64] ;  /* 0x0000000418187981 */ /* 0x004562000c1e1900 */
[----:B------:R-:W-:Y:S05]  /*0250*/  BRA `(.L_x_2) ;  /* 0x0000000000087947 */ /* 0x000fea0003800000 */
.L_x_3:
[----:B------:R-:W2:Y:S02]  /*0260*/  LDCU UR4, c[0x0][0x8a0] ;  /* 0x00011400ff0477ac */ /* 0x000ea40008000800 */
[----:B--2---:R-:W-:Y:S02]  /*0270*/  MOV R24, UR4 ;  /* 0x0000000400187c02 */ /* 0x004fe40008000f00 */
.L_x_2:
[----:B------:R-:W-:Y:S01]  /*0280*/  IMAD.U32 R0, RZ, RZ, UR13 ;  /* 0x0000000dff007e24 */ /* 0x000fe2000f8e00ff */
[----:B------:R-:W-:Y:S04]  /*0290*/  BSSY.RECONVERGENT B0, `(.L_x_4) ;  /* 0x000000c000007945 */ /* 0x000fe80003800200 */
[C---:B------:R-:W-:Y:S02]  /*02a0*/  ISETP.NE.OR P2, PT, R0.reuse, 0x1, !P1 ;  /* 0x000000010000780c */ /* 0x040fe40004f45670 */
[----:B------:R-:W-:-:S11]  /*02b0*/  ISETP.NE.OR P0, PT, R0, 0x3, !P1 ;  /* 0x000000030000780c */ /* 0x000fd60004f05670 */
[----:B------:R-:W-:Y:S05]  /*02c0*/  @P2 BRA `(.L_x_5) ;  /* 0x0000000000202947 */ /* 0x000fea0003800000 */
[----:B------:R-:W3:Y:S02]  /*02d0*/  LDCU.64 UR4, c[0x0][0x348] ;  /* 0x00006900ff0477ac */ /* 0x000ee40008000a00 */
[----:B---3--:R-:W-:Y:S02]  /*02e0*/  UIADD3 UR6, UP1, UPT, UR4, 0x80, URZ ;  /* 0x0000008004067890 */ /* 0x008fe4000ff3e0ff */
[----:B------:R-:W-:Y:S02]  /*02f0*/  UIADD3 UR4, UP0, UPT, UR4, 0x180, URZ ;  /* 0x0000018004047890 */ /* 0x000fe4000ff1e0ff */
[----:B------:R-:W-:Y:S02]  /*0300*/  UIADD3.X UR7, UPT, UPT, URZ, UR5, URZ, UP1, !UPT ;  /* 0x00000005ff077290 */ /* 0x000fe40008ffe4ff */
[----:B------:R-:W-:-:S07]  /*0310*/  UIADD3.X UR5, UPT, UPT, URZ, UR5, URZ, UP0, !UPT ;  /* 0x00000005ff057290 */ /* 0x000fce00087fe4ff */
[----:B------:R3:W-:Y:S02]  /*0320*/  UTMACCTL.PF [UR6] ;  /* 0x00000000060079b9 */ /* 0x0007e40008040000 */
[----:B------:R3:W-:Y:S02]  /*0330*/  UTMACCTL.PF [UR4] ;  /* 0x00000000040079b9 */ /* 0x0007e40008040000 */
[----:B---3--:R-:W-:Y:S01]  /*0340*/  NOP ;  /* 0x0000000000007918 */ /* 0x008fe20000000000 */
.L_x_5:
[----:B------:R-:W-:Y:S05]  /*0350*/  BSYNC.RECONVERGENT B0 ;  /* 0x0000000000007941 */ /* 0x000fea0003800200 */
.L_x_4:
[----:B------:R-:W-:Y:S04]  /*0360*/  BSSY.RECONVERGENT B0, `(.L_x_6) ;  /* 0x000000a000007945 */ /* 0x000fe80003800200 */
        /* <DEDUP_REMOVED lines=9> */
.L_x_7:
[----:B------:R-:W-:Y:S05]  /*0400*/  BSYNC.RECONVERGENT B0 ;  /* 0x0000000000007941 */ /* 0x000fea0003800200 */
.L_x_6:
[----:B------:R-:W3:Y:S01]  /*0410*/  LDCU.64 UR4, c[0x0][0x888] ;  /* 0x00011100ff0477ac */ /* 0x000ee20008000a00 */
[----:B------:R-:W-:Y:S02]  /*0420*/  UISETP.EQ.U32.AND UP1, UPT, UR8, URZ, UPT ;  /* 0x000000ff0800728c */ /* 0x000fe4000bf22070 */
[----:B------:R-:W-:Y:S02]  /*0430*/  UPLOP3.LUT UP3, UPT, UPT, UPT, UPT, 0x80, 0x8 ;  /* 0x000000000008789c */ /* 0x000fe40003f6f070 */
[----:B---3--:R-:W-:-:S04]  /*0440*/  UISETP.NE.U32.AND UP0, UPT, UR4, URZ, UPT ;  /* 0x000000ff0400728c */ /* 0x008fc8000bf05070 */
[----:B------:R-:W-:-:S04]  /*0450*/  UISETP.NE.AND.EX UP0, UPT, UR5, URZ, UPT, UP0 ;  /* 0x000000ff0500728c */ /* 0x000fc8000bf05300 */
[----:B------:R-:W-:-:S04]  /*0460*/  UISETP.EQ.OR.EX UP2, UPT, UR9, URZ, !UP0, UP1 ;  /* 0x000000ff0900728c */ /* 0x000fc8000c742710 */
[----:B------:R-:W-:-:S06]  /*0470*/  UP2UR UR4, UPR, URZ, 0x4 ;  /* 0x00000004ff047883 */ /* 0x000fcc0008000000 */
[----:B------:R-:W-:Y:S01]  /*0480*/  MOV R66, UR4 ;  /* 0x0000000400427c02 */ /* 0x000fe20008000f00 */
[----:B------:R-:W-:Y:S06]  /*0490*/  BRA.U !UP2, `(.L_x_8) ;  /* 0x000000010a207547 */ /* 0x000fec000b800000 */
[----:B------:R-:W-:Y:S01]  /*04a0*/  UISETP.NE.U32.AND UP1, UPT, UR8, URZ, UPT ;  /* 0x000000ff0800728c */ /* 0x000fe2000bf25070 */
[----:B-----5:R-:W-:Y:S01]  /*04b0*/  FSETP.NEU.AND P0, PT, R26, RZ, PT ;  /* 0x000000ff1a00720b */ /* 0x020fe20003f0d000 */
[----:B------:R-:W-:Y:S02]  /*04c0*/  USEL UR4, URZ, 0xffffffff, UP0 ;  /* 0xffffffffff047887 */ /* 0x000fe40008000000 */
[----:B------:R-:W-:-:S10]  /*04d0*/  UISETP.NE.AND.EX UP1, UPT, UR9, URZ, UPT, UP1 ;  /* 0x000000ff0900728c */ /* 0x000fd4000bf25310 */
[----:B------:R-:W-:Y:S01]  /*04e0*/  VOTEU.ANY UP0, P0 ;  /* 0x0000000000ff7886 */ /* 0x000fe20000000100 */
[----:B------:R-:W-:-:S04]  /*04f0*/  @!UP1 USEL UR4, URZ, 0xffffffff, UP0 ;  /* 0xffffffffff049887 */ /* 0x000fc80008000000 */
[----:B------:R-:W-:-:S04]  /*0500*/  ULOP3.LUT UR4, UR4, 0x1, URZ, 0xc0, !UPT ;  /* 0x0000000104047892 */ /* 0x000fc8000f8ec0ff */
[----:B------:R-:W-:-:S11]  /*0510*/  UISETP.NE.U32.AND UP3, UPT, UR4, 0x1, UPT ;  /* 0x000000010400788c */ /* 0x000fd6000bf65070 */
.L_x_8:
[----:B------:R-:W3:Y:S01]  /*0520*/  SHFL.IDX PT, R0, R64, RZ, 0x1f ;  /* 0x00001fff40007589 */ /* 0x000ee200000e0000 */
[----:B------:R-:W-:-:S04]  /*0530*/  UISETP.NE.AND UP0, UPT, UR13, 0x2, UPT ;  /* 0x000000020d00788c */ /* 0x000fc8000bf05270 */
[----:B------:R-:W-:Y:S02]  /*0540*/  UISETP.EQ.AND UP1, UPT, UR27, URZ, !UP0 ;  /* 0x000000ff1b00728c */ /* 0x000fe4000c722270 */
[----:B------:R-:W-:-:S04]  /*0550*/  USEL UR43, URZ, 0x1, UP0 ;  /* 0x00000001ff2b7887 */ /* 0x000fc80008000000 */
[----:B------:R-:W-:Y:S02]  /*0560*/  PLOP3.LUT P3, PT, P1, PT, UP1, 0x80, 0x8 ;  /* 0x000000000008781c */ /* 0x000fe40000f6f018 */
[----:B---3--:R-:W-:-:S13]  /*0570*/  ISETP.NE.AND P0, PT, R0, RZ, PT ;  /* 0x000000ff0000720c */ /* 0x008fda0003f05270 */
[----:B------:R-:W-:Y:S05]  /*0580*/  @P0 BRA `(.L_x_9) ;  /* 0x0000000800540947 */ /* 0x000fea0003800000 */
[----:B------:R-:W-:Y:S01]  /*0590*/  ELECT P0, URZ, PT ;  /* 0x0000000000ff782f */ /* 0x000fe20003800000 */
[----:B------:R-:W-:-:S12]  /*05a0*/  BSSY.RECONVERGENT B0, `(.L_x_9) ;  /* 0x0000093000007945 */ /* 0x000fd80003800200 */
[----:B------:R-:W-:Y:S05]  /*05b0*/  @!P0 BRA `(.L_x_10) ;  /* 0x0000000800448947 */ /* 0x000fea0003800000 */
[----:B------:R-:W3:Y:S01]  /*05c0*/  S2UR UR5, SR_CgaCtaId ;  /* 0x00000000000579c3 */ /* 0x000ee20000008800 */
[----:B------:R-:W-:Y:S01]  /*05d0*/  UMOV UR4, 0x400 ;  /* 0x0000040000047882 */ /* 0x000fe20000000000 */
[----:B------:R-:W-:Y:S01]  /*05e0*/  UMOV UR8, 0x1 ;  /* 0x0000000100087882 */ /* 0x000fe20000000000 */
[----:B------:R-:W-:Y:S01]  /*05f0*/  UMOV UR6, 0x2 ;  /* 0x0000000200067882 */ /* 0x000fe20000000000 */
[----:B------:R-:W-:-:S04]  /*0600*/  UIADD3 UR8, UPT, UPT, -UR8, 0x100000, URZ ;  /* 0x0010000008087890 */ /* 0x000fc8000fffe1ff */
[----:B------:R-:W-:Y:S02]  /*0610*/  USHF.L.U32 UR9, UR8, 0xb, URZ ;  /* 0x0000000b08097899 */ /* 0x000fe400080006ff */
[----:B------:R-:W-:Y:S02]  /*0620*/  USHF.L.U32 UR8, UR8, 0x1, URZ ;  /* 0x0000000108087899 */ /* 0x000fe400080006ff */
[----:B------:R-:W-:-:S04]  /*0630*/  UIADD3 UR6, UPT, UPT, -UR6, 0x100000, URZ ;  /* 0x0010000006067890 */ /* 0x000fc8000fffe1ff */
[----:B------:R-:W-:Y:S02]  /*0640*/  USHF.L.U32 UR7, UR6, 0xb, URZ ;  /* 0x0000000b06077899 */ /* 0x000fe400080006ff */
[----:B------:R-:W-:Y:S02]  /*0650*/  USHF.L.U32 UR6, UR6, 0x1, URZ ;  /* 0x0000000106067899 */ /* 0x000fe400080006ff */
[----:B---3--:R-:W-:Y:S01]  /*0660*/  ULEA UR4, UR5, UR4, 0x18 ;  /* 0x0000000405047291 */ /* 0x008fe2000f8ec0ff */
[----:B------:R-:W3:Y:S11]  /*0670*/  FENCE.VIEW.ASYNC.S ;  /* 0x00000000000073c6 */ /* 0x000ef60000000000 */
[----:B---3--:R3:W4:Y:S01]  /*0680*/  SYNCS.EXCH.64 URZ, [UR4], UR8 ;  /* 0x0000000804ff75b2 */ /* 0x0087220008000100 */
[----:B------:R3:W1:Y:S01]  /*0690*/  SYNCS.EXCH.64 URZ, [UR4+0x210], UR6 ;  /* 0x0002100604ff75b2 */ /* 0x0006620008000100 */
        /* <DEDUP_REMOVED lines=129> */
[----:B------:R3:W1:Y:S02]  /*0eb0*/  SYNCS.EXCH.64 URZ, [UR4+0x418], UR6 ;  /* 0x0004180604ff75b2 */ /* 0x0006640008000100 */
[----:B---34-:R-:W-:Y:S01]  /*0ec0*/  NOP ;  /* 0x0000000000007918 */ /* 0x018fe20000000000 */
.L_x_10:
[----:B------:R-:W-:Y:S05]  /*0ed0*/  BSYNC.RECONVERGENT B0 ;  /* 0x0000000000007941 */ /* 0x000fea0003800200 */
.L_x_9:
[----:B------:R-:W3:Y:S01]  /*0ee0*/  SHFL.IDX PT, R0, R64, RZ, 0x1f ;  /* 0x00001fff40007589 */ /* 0x000ee200000e0000 */
[----:B------:R-:W-:Y:S01]  /*0ef0*/  NOP ;  /* 0x0000000000007918 */ /* 0x000fe20000000000 */
[----:B---3--:R-:W-:-:S13]  /*0f00*/  ISETP.NE.AND P0, PT, R0, 0x1, PT ;  /* 0x000000010000780c */ /* 0x008fda0003f05270 */
[----:B------:R-:W-:Y:S05]  /*0f10*/  @P0 BRA `(.L_x_11) ;  /* 0x0000000000500947 */ /* 0x000fea0003800000 */
        /* <DEDUP_REMOVED lines=9> */
[----:B------:R-:W-:Y:S01]  /*0fb0*/  USHF.L.U32 UR6, UR6, 0x1, URZ ;  /* 0x0000000106067899 */ /* 0x000fe200080006ff */
[----:B------:R-:W-:Y:S01]  /*0fc0*/  ELECT P0, URZ, PT ;  /* 0x0000000000ff782f */ /* 0x000fe20003800000 */
[----:B---3--:R-:W-:Y:S01]  /*0fd0*/  ULEA UR4, UR5, UR4, 0x18 ;  /* 0x0000000405047291 */ /* 0x008fe2000f8ec0ff */
[----:B------:R-:W3:Y:S11]  /*0fe0*/  FENCE.VIEW.ASYNC.S ;  /* 0x00000000000073c6 */ /* 0x000ef60000000000 */
[----:B---3--:R3:W4:Y:S01]  /*0ff0*/  SYNCS.EXCH.64 URZ, [UR4+0x420], UR8 ;  /* 0x0004200804ff75b2 */ /* 0x0087220008000100 */
[----:B------:R3:W1:Y:S01]  /*1000*/  SYNCS.EXCH.64 URZ, [UR4+0x438], UR6 ;  /* 0x0004380604ff75b2 */ /* 0x0006620008000100 */
[----:B------:R3:W1:Y:S01]  /*1010*/  SYNCS.EXCH.64 URZ, [UR4+0x428], UR8 ;  /* 0x0004280804ff75b2 */ /* 0x0006620008000100 */
[----:B------:R3:W1:Y:S01]  /*1020*/  SYNCS.EXCH.64 URZ, [UR4+0x440], UR6 ;  /* 0x0004400604ff75b2 */ /* 0x0006620008000100 */
[----:B------:R3:W1:Y:S01]  /*1030*/  SYNCS.EXCH.64 URZ, [UR4+0x430], UR8 ;  /* 0x0004300804ff75b2 */ /* 0x0006620008000100 */
[----:B------:R3:W1:Y:S01]  /*1040*/  SYNCS.EXCH.64 URZ, [UR4+0x448], UR6 ;  /* 0x0004480604ff75b2 */ /* 0x0006620008000100 */
[----:B------:R-:W-:Y:S01]  /*1050*/  NOP ;  /* 0x0000000000007918 */ /* 0x000fe20000000000 */
.L_x_11:
[----:B------:R-:W2:Y:S01]  /*1060*/  SHFL.IDX PT, R0, R64, RZ, 0x1f ;  /* 0x00001fff40007589 */ /* 0x000ea200000e0000 */
[----:B------:R-:W-:Y:S01]  /*1070*/  NOP ;  /* 0x0000000000007918 */ /* 0x000fe20000000000 */
[----:B--2---:R-:W-:-:S13]  /*1080*/  ISETP.NE.AND P0, PT, R0, 0x3, PT ;  /* 0x000000030000780c */ /* 0x004fda0003f05270 */
[----:B------:R-:W-:Y:S05]  /*1090*/  @P0 BRA `(.L_x_12) ;  /* 0x0000000000300947 */ /* 0x000fea0003800000 */
[----:B------:R-:W2:Y:S01]  /*10a0*/  S2UR UR5, SR_CgaCtaId ;  /* 0x00000000000579c3 */ /* 0x000ea20000008800 */
[----:B---3--:R-:W-:Y:S01]  /*10b0*/  UMOV UR6, 0x400 ;  /* 0x0000040000067882 */ /* 0x008fe20000000000 */
[----:B------:R-:W-:Y:S01]  /*10c0*/  UMOV UR4, 0x20 ;  /* 0x0000002000047882 */ /* 0x000fe20000000000 */
[----:B------:R-:W-:Y:S01]  /*10d0*/  ELECT P0, URZ, PT ;  /* 0x0000000000ff782f */ /* 0x000fe20003800000 */
[----:B--2---:R-:W-:Y:S02]  /*10e0*/  ULEA UR6, UR5, UR6, 0x18 ;  /* 0x0000000605067291 */ /* 0x004fe4000f8ec0ff */
[----:B------:R-:W-:-:S04]  /*10f0*/  UIADD3 UR4, UPT, UPT, -UR4, 0x100000, URZ ;  /* 0x0010000004047890 */ /* 0x000fc8000fffe1ff */
[----:B------:R-:W-:Y:S02]  /*1100*/  USHF.L.U32 UR5, UR4, 0xb, URZ ;  /* 0x0000000b04057899 */ /* 0x000fe400080006ff */
[----:B------:R-:W-:Y:S01]  /*1110*/  USHF.L.U32 UR4, UR4, 0x1, URZ ;  /* 0x0000000104047899 */ /* 0x000fe200080006ff */
[----:B------:R-:W2:Y:S11]  /*1120*/  FENCE.VIEW.ASYNC.S ;  /* 0x00000000000073c6 */ /* 0x000eb60000000000 */
[----:B--2---:R2:W3:Y:S01]  /*1130*/  SYNCS.EXCH.64 URZ, [UR6+0x450], UR4 ;  /* 0x0004500406ff75b2 */ /* 0x0044e20008000100 */
[----:B------:R2:W1:Y:S01]  /*1140*/  SYNCS.EXCH.64 URZ, [UR6+0x458], UR4 ;  /* 0x0004580406ff75b2 */ /* 0x0004620008000100 */
[----:B------:R-:W-:Y:S01]  /*1150*/  NOP ;  /* 0x0000000000007918 */ /* 0x000fe20000000000 */
.L_x_12:
[----:B------:R-:W4:Y:S01]  /*1160*/  SHFL.IDX PT, R0, R64, RZ, 0x1f ;  /* 0x00001fff40007589 */ /* 0x000f2200000e0000 */
[----:B------:R-:W-:Y:S01]  /*1170*/  NOP ;  /* 0x0000000000007918 */ /* 0x000fe20000000000 */
[----:B----4-:R-:W-:-:S13]  /*1180*/  ISETP.NE.AND P0, PT, R0, 0x4, PT ;  /* 0x000000040000780c */ /* 0x010fda0003f05270 */
[----:B------:R-:W-:Y:S05]  /*1190*/  @P0 BRA `(.L_x_13) ;  /* 0x00000000004c0947 */ /* 0x000fea0003800000 */
[----:B--2---:R-:W2:Y:S01]  /*11a0*/  S2UR UR5, SR_CgaCtaId ;  /* 0x00000000000579c3 */ /* 0x004ea20000008800 */
[----:B---3--:R-:W-:Y:S01]  /*11b0*/  UMOV UR4, 0x3a0 ;  /* 0x000003a000047882 */ /* 0x008fe20000000000 */
[----:B------:R-:W-:Y:S01]  /*11c0*/  UMOV UR6, 0x400 ;  /* 0x0000040000067882 */ /* 0x000fe20000000000 */
[----:B------:R-:W-:Y:S01]  /*11d0*/  USEL UR4, UR4, 0x320, UP3 ;  /* 0x0000032004047887 */ /* 0x000fe20009800000 */
[----:B------:R-:W-:Y:S01]  /*11e0*/  UMOV UR8, 0x1 ;  /* 0x0000000100087882 */ /* 0x000fe20000000000 */
[----:B------:R-:W-:Y:S01]  /*11f0*/  ELECT P0, URZ, PT ;  /* 0x0000000000ff782f */ /* 0x000fe20003800000 */
[----:B------:R-:W-:-:S04]  /*1200*/  UIADD3 UR8, UPT, UPT, -UR8, 0x100000, URZ ;  /* 0x0010000008087890 */ /* 0x000fc8000fffe1ff */
[----:B------:R-:W-:Y:S02]  /*1210*/  USHF.L.U32 UR9, UR8, 0xb, URZ ;  /* 0x0000000b08097899 */ /* 0x000fe400080006ff */
[----:B------:R-:W-:Y:S02]  /*1220*/  USHF.L.U32 UR8, UR8, 0x1, URZ ;  /* 0x0000000108087899 */ /* 0x000fe400080006ff */
[----:B--2---:R-:W-:Y:S02]  /*1230*/  ULEA UR6, UR5, UR6, 0x18 ;  /* 0x0000000605067291 */ /* 0x004fe4000f8ec0ff */
[----:B------:R-:W-:-:S04]  /*1240*/  UIADD3 UR4, UPT, UPT, -UR4, 0x100000, URZ ;  /* 0x0010000004047890 */ /* 0x000fc8000fffe1ff */
[----:B------:R-:W-:Y:S02]  /*1250*/  USHF.L.U32 UR5, UR4, 0xb, URZ ;  /* 0x0000000b04057899 */ /* 0x000fe400080006ff */
[----:B------:R-:W-:Y:S01]  /*1260*/  USHF.L.U32 UR4, UR4, 0x1, URZ ;  /* 0x0000000104047899 */ /* 0x000fe200080006ff */
[----:B------:R-:W2:Y:S03]  /*1270*/  FENCE.VIEW.ASYNC.S ;  /* 0x00000000000073c6 */ /* 0x000ea60000000000 */
[----:B--2---:R4:W2:Y:S08]  /*1280*/  SYNCS.EXCH.64 URZ, [UR6+0x460], UR8 ;  /* 0x0004600806ff75b2 */ /* 0x0048b00008000100 */
[----:B------:R4:W3:Y:S01]  /*1290*/  SYNCS.EXCH.64 URZ, [UR6+0x470], UR4 ;  /* 0x0004700406ff75b2 */ /* 0x0008e20008000100 */
[----:B------:R4:W1:Y:S01]  /*12a0*/  SYNCS.EXCH.64 URZ, [UR6+0x468], UR8 ;  /* 0x0004680806ff75b2 */ /* 0x0008620008000100 */
[----:B------:R4:W1:Y:S02]  /*12b0*/  SYNCS.EXCH.64 URZ, [UR6+0x478], UR4 ;  /* 0x0004780406ff75b2 */ /* 0x0008640008000100 */
[----:B----4-:R-:W-:Y:S01]  /*12c0*/  NOP ;  /* 0x0000000000007918 */ /* 0x010fe20000000000 */
.L_x_13:
[----:B------:R-:W4:Y:S01]  /*12d0*/  SHFL.IDX PT, R0, R64, RZ, 0x1f ;  /* 0x00001fff40007589 */ /* 0x000f2200000e0000 */
[----:B------:R-:W-:Y:S01]  /*12e0*/  NOP ;  /* 0x0000000000007918 */ /* 0x000fe20000000000 */
[----:B----4-:R-:W-:-:S13]  /*12f0*/  ISETP.NE.AND P0, PT, R0, 0x5, PT ;  /* 0x000000050000780c */ /* 0x010fda0003f05270 */
[----:B------:R-:W-:Y:S05]  /*1300*/  @P0 BRA `(.L_x_14) ;  /* 0x0000000000580947 */ /* 0x000fea0003800000 */
[----:B--2---:R-:W2:Y:S01]  /*1310*/  S2UR UR5, SR_CgaCtaId ;  /* 0x00000000000579c3 */ /* 0x004ea20000008800 */
[----:B---3--:R-:W-:Y:S01]  /*1320*/  UMOV UR4, 0x400 ;  /* 0x0000040000047882 */ /* 0x008fe20000000000 */
        /* <DEDUP_REMOVED lines=9> */
[----:B--2---:R-:W-:Y:S01]  /*13c0*/  ULEA UR4, UR5, UR4, 0x18 ;  /* 0x0000000405047291 */ /* 0x004fe2000f8ec0ff */
[----:B------:R-:W2:Y:S11]  /*13d0*/  FENCE.VIEW.ASYNC.S ;  /* 0x00000000000073c6 */ /* 0x000eb60000000000 */
[----:B--2---:R4:W2:Y:S01]  /*13e0*/  SYNCS.EXCH.64 URZ, [UR4+0x480], UR6 ;  /* 0x0004800604ff75b2 */ /* 0x0048a20008000100 */
[----:B------:R4:W3:Y:S01]  /*13f0*/  SYNCS.EXCH.64 URZ, [UR4+0x4a0], UR8 ;  /* 0x0004a00804ff75b2 */ /* 0x0008e20008000100 */
[----:B------:R4:W1:Y:S01]  /*1400*/  SYNCS.EXCH.64 URZ, [UR4+0x488], UR6 ;  /* 0x0004880604ff75b2 */ /* 0x0008620008000100 */
[----:B------:R4:W1:Y:S01]  /*1410*/  SYNCS.EXCH.64 URZ, [UR4+0x4a8], UR8 ;  /* 0x0004a80804ff75b2 */ /* 0x0008620008000100 */
[----:B------:R4:W1:Y:S01]  /*1420*/  SYNCS.EXCH.64 URZ, [UR4+0x490], UR6 ;  /* 0x0004900604ff75b2 */ /* 0x0008620008000100 */
[----:B------:R4:W1:Y:S01]  /*1430*/  SYNCS.EXCH.64 URZ, [UR4+0x4b0], UR8 ;  /* 0x0004b00804ff75b2 */ /* 0x0008620008000100 */
[----:B------:R4:W1:Y:S01]  /*1440*/  SYNCS.EXCH.64 URZ, [UR4+0x498], UR6 ;  /* 0x0004980604ff75b2 */ /* 0x0008620008000100 */
[----:B------:R4:W1:Y:S02]  /*1450*/  SYNCS.EXCH.64 URZ, [UR4+0x4b8], UR8 ;  /* 0x0004b80804ff75b2 */ /* 0x0008640008000100 */
[----:B----4-:R-:W-:Y:S01]  /*1460*/  NOP ;  /* 0x0000000000007918 */ /* 0x010fe20000000000 */
.L_x_14:
[----:B------:R-:W4:Y:S01]  /*1470*/  SHFL.IDX PT, R0, R64, RZ, 0x1f ;  /* 0x00001fff40007589 */ /* 0x000f2200000e0000 */
[----:B------:R-:W-:Y:S01]  /*1480*/  ISETP.NE.OR P1, PT, RZ, UR13, !P1 ;  /* 0x0000000dff007c0c */ /* 0x000fe2000cf25670 */
[----:B------:R-:W-:Y:S01]  /*1490*/  NOP ;  /* 0x0000000000007918 */ /* 0x000fe20000000000 */
[----:B----4-:R-:W-:-:S13]  /*14a0*/  ISETP.NE.AND P0, PT, R0, 0x3, PT ;  /* 0x000000030000780c */ /* 0x010fda0003f05270 */
[----:B------:R-:W-:Y:S05]  /*14b0*/  @P0 BRA `(.L_x_15) ;  /* 0x0000000000380947 */ /* 0x000fea0003800000 */
[----:B--2---:R-:W2:Y:S01]  /*14c0*/  S2UR UR5, SR_CgaCtaId ;  /* 0x00000000000579c3 */ /* 0x004ea20000008800 */
[----:B---3--:R-:W-:Y:S01]  /*14d0*/  UMOV UR4, 0x400 ;  /* 0x0000040000047882 */ /* 0x008fe20000000000 */
[----:B------:R-:W-:Y:S01]  /*14e0*/  UMOV UR6, 0x20 ;  /* 0x0000002000067882 */ /* 0x000fe20000000000 */
[----:B------:R-:W-:Y:S01]  /*14f0*/  ELECT P0, URZ, PT ;  /* 0x0000000000ff782f */ /* 0x000fe20003800000 */
[----:B------:R-:W-:-:S04]  /*1500*/  UIADD3 UR6, UPT, UPT, -UR6, 0x100000, URZ ;  /* 0x0010000006067890 */ /* 0x000fc8000fffe1ff */
[----:B------:R-:W-:Y:S02]  /*1510*/  USHF.L.U32 UR7, UR6, 0xb, URZ ;  /* 0x0000000b06077899 */ /* 0x000fe400080006ff */
[----:B------:R-:W-:Y:S02]  /*1520*/  USHF.L.U32 UR6, UR6, 0x1, URZ ;  /* 0x0000000106067899 */ /* 0x000fe400080006ff */
[----:B--2---:R-:W-:Y:S01]  /*1530*/  ULEA UR4, UR5, UR4, 0x18 ;  /* 0x0000000405047291 */ /* 0x004fe2000f8ec0ff */
[----:B------:R-:W2:Y:S11]  /*1540*/  FENCE.VIEW.ASYNC.S ;  /* 0x00000000000073c6 */ /* 0x000eb60000000000 */
[----:B--2---:R4:W2:Y:S01]  /*1550*/  SYNCS.EXCH.64 URZ, [UR4+0x4c0], UR6 ;  /* 0x0004c00604ff75b2 */ /* 0x0048a20008000100 */
[----:B------:R4:W3:Y:S01]  /*1560*/  SYNCS.EXCH.64 URZ, [UR4+0x4d0], UR6 ;  /* 0x0004d00604ff75b2 */ /* 0x0008e20008000100 */
[----:B------:R4:W1:Y:S01]  /*1570*/  SYNCS.EXCH.64 URZ, [UR4+0x4c8], UR6 ;  /* 0x0004c80604ff75b2 */ /* 0x0008620008000100 */
[----:B------:R4:W1:Y:S02]  /*1580*/  SYNCS.EXCH.64 URZ, [UR4+0x4d8], UR6 ;  /* 0x0004d80604ff75b2 */ /* 0x0008640008000100 */
[----:B----4-:R-:W-:Y:S01]  /*1590*/  NOP ;  /* 0x0000000000007918 */ /* 0x010fe20000000000 */
.L_x_15:
[----:B---3--:R-:W3:Y:S01]  /*15a0*/  S2UR UR7, SR_CgaCtaId ;  /* 0x00000000000779c3 */ /* 0x008ee20000008800 */
[----:B------:R-:W-:Y:S01]  /*15b0*/  VOTEU.ALL UP0, P1 ;  /* 0x0000000000ff7886 */ /* 0x000fe20000800000 */
[----:B--2---:R-:W-:Y:S01]  /*15c0*/  UMOV UR4, 0x20 ;  /* 0x0000002000047882 */ /* 0x004fe20000000000 */
[----:B------:R-:W-:Y:S01]  /*15d0*/  NOP ;  /* 0x0000000000007918 */ /* 0x000fe20000000000 */
[----:B------:R-:W-:Y:S01]  /*15e0*/  LOP3.LUT R0, R69, 0x1f, RZ, 0xc0, !PT ;  /* 0x0000001f45007812 */ /* 0x000fe200078ec0ff */
[----:B------:R-:W-:Y:S01]  /*15f0*/  UISETP.NE.AND UP4, UPT, UR13, URZ, UPT ;  /* 0x000000ff0d00728c */ /* 0x000fe2000bf85270 */
[----:B------:R-:W-:Y:S01]  /*1600*/  @!UP0 UMOV UR6, 0x400 ;  /* 0x0000040000068882 */ /* 0x000fe20000000000 */
[----:B------:R-:W-:-:S04]  /*1610*/  @!UP0 UIADD3 UR4, UPT, UPT, -UR4, 0x100000, URZ ;  /* 0x0010000004048890 */ /* 0x000fc8000fffe1ff */
[----:B------:R-:W-:Y:S02]  /*1620*/  @!UP0 USHF.L.U32 UR5, UR4, 0xb, URZ ;  /* 0x0000000b04058899 */ /* 0x000fe400080006ff */
[----:B------:R-:W-:Y:S02]  /*1630*/  @!UP0 USHF.L.U32 UR4, UR4, 0x1, URZ ;  /* 0x0000000104048899 */ /* 0x000fe400080006ff */
[----:B---3--:R-:W-:Y:S01]  /*1640*/  @!UP0 ULEA UR6, UR7, UR6, 0x18 ;  /* 0x0000000607068291 */ /* 0x008fe2000f8ec0ff */
[----:B------:R-:W2:Y:S01]  /*1650*/  LDCU UR7, c[0x0][0x36c] ;  /* 0x00006d80ff0777ac */ /* 0x000ea20008000800 */
[----:B------:R-:W-:Y:S01]  /*1660*/  VOTEU.ALL UP0, P1 ;  /* 0x0000000000ff7886 */ /* 0x000fe20000800000 */
[----:B------:R-:W3:Y:S09]  /*1670*/  FENCE.VIEW.ASYNC.S ;  /* 0x00000000000073c6 */ /* 0x000ef20000000000 */
[----:B---3--:R3:W4:Y:S01]  /*1680*/  @!UP0 SYNCS.EXCH.64 URZ, [UR6+0x4e0], UR4 ;  /* 0x0004e00406ff85b2 */ /* 0x0087220008000100 */
[----:B--2---:R-:W-:-:S09]  /*1690*/  UISETP.EQ.U32.AND UP5, UPT, UR7, 0x1, UPT ;  /* 0x000000010700788c */ /* 0x004fd2000bfa2070 */
[----:B---3--:R-:W-:Y:S05]  /*16a0*/  BRA.U !UP5, `(.L_x_16) ;  /* 0x000000010d087547 */ /* 0x008fea000b800000 */
[----:B-1--4-:R-:W-:Y:S01]  /*16b0*/  UCGABAR_ARV ;  /* 0x00000000000079c7 */ /* 0x012fe20008000000 */
[----:B------:R-:W-:Y:S05]  /*16c0*/  BRA `(.L_x_17) ;  /* 0x0000000000047947 */ /* 0x000fea0003800000 */
.L_x_16:
[----:B-1--4-:R-:W-:Y:S01]  /*16d0*/  NOP ;  /* 0x0000000000007918 */ /* 0x012fe20000000000 */
.L_x_17:
[----:B------:R-:W1:Y:S01]  /*16e0*/  S2UR UR19, SR_CTAID.X ;  /* 0x00000000001379c3 */ /* 0x000e620000002500 */
[----:B------:R-:W-:-:S05]  /*16f0*/  CS2R.32 R65, SR_CgaSize ;  /* 0x0000000000417805 */ /* 0x000fca0000008a00 */
[----:B------:R-:W-:-:S05]  /*1700*/  IMAD R65, R65, -0xa0, RZ ;  /* 0xffffff6041417824 */ /* 0x000fca00078e02ff */
[----:B------:R-:W-:-:S14]  /*1710*/  R2UR UR5, R65 ;  /* 0x00000000410572ca */ /* 0x000fdc00000e0000 */
[----:B------:R-:W2:Y:S01]  /*1720*/  LDCU UR5, c[0x0][UR5+0x2b0] ;  /* 0x00005600050577ac */ /* 0x000ea20008000800 */
[----:B------:R-:W-:-:S05]  /*1730*/  CS2R.32 R65, SR_CgaSize ;  /* 0x0000000000417805 */ /* 0x000fca0000008a00 */
[----:B------:R-:W-:-:S05]  /*1740*/  IMAD R65, R65, -0xa0, RZ ;  /* 0xffffff6041417824 */ /* 0x000fca00078e02ff */
[----:B------:R-:W-:-:S14]  /*1750*/  R2UR UR4, R65 ;  /* 0x00000000410472ca */ /* 0x000fdc00000e0000 */
[----:B------:R-:W3:Y:S01]  /*1760*/  LDCU UR4, c[0x0][UR4+0x2b4] ;  /* 0x00005680040477ac */ /* 0x000ee20008000800 */
[----:B------:R-:W4:Y:S01]  /*1770*/  S2UR UR7, SR_CTAID.Y ;  /* 0x00000000000779c3 */ /* 0x000f220000002600 */
[----:B------:R-:W-:-:S05]  /*1780*/  CS2R.32 R65, SR_CgaSize ;  /* 0x0000000000417805 */ /* 0x000fca0000008a00 */
[----:B------:R-:W-:-:S05]  /*1790*/  IMAD R65, R65, -0xa0, RZ ;  /* 0xffffff6041417824 */ /* 0x000fca00078e02ff */
[----:B------:R-:W-:-:S14]  /*17a0*/  R2UR UR8, R65 ;  /* 0x00000000410872ca */ /* 0x000fdc00000e0000 */
[----:B------:R-:W3:Y:S01]  /*17b0*/  LDCU UR8, c[0x0][UR8+0x2a0] ;  /* 0x00005400080877ac */ /* 0x000ee20008000800 */
[----:B------:R-:W-:Y:S01]  /*17c0*/  UISETP.GT.U32.AND UP0, UPT, UR27, 0xffff, UPT ;  /* 0x0000ffff1b00788c */ /* 0x000fe2000bf04070 */
[----:B------:R-:W3:Y:S01]  /*17d0*/  LDCU UR18, c[0x0][0xb24] ;  /* 0x00016480ff1277ac */ /* 0x000ee20008000800 */
[----:B------:R-:W3:Y:S01]  /*17e0*/  S2UR UR9, SR_CgaCtaId ;  /* 0x00000000000979c3 */ /* 0x000ee20000008800 */
[----:B------:R-:W-:-:S05]  /*17f0*/  CS2R.32 R65, SR_CgaSize ;  /* 0x0000000000417805 */ /* 0x000fca0000008a00 */
[----:B------:R-:W-:-:S05]  /*1800*/  IMAD R65, R65, -0xa0, RZ ;  /* 0xffffff6041417824 */ /* 0x000fca00078e02ff */
[----:B------:R-:W-:-:S14]  /*1810*/  R2UR UR63, R65 ;  /* 0x00000000413f72ca */ /* 0x000fdc00000e0000 */
[----:B------:R-:W3:Y:S01]  /*1820*/  LDCU UR63, c[0x0][UR63+0x2a4] ;  /* 0x000054803f3f77ac */ /* 0x000ee20008000800 */
[----:B------:R-:W-:Y:S01]  /*1830*/  UMOV UR31, 0x5 ;  /* 0x00000005001f7882 */ /* 0x000fe20000000000 */
[----:B-1----:R-:W-:Y:S01]  /*1840*/  I2FP.F32.U32 R3, UR19 ;  /* 0x0000001300037c45 */ /* 0x002fe20008201000 */
[----:B------:R-:W1:Y:S01]  /*1850*/  S2UR UR36, SR_CTAID.Z ;  /* 0x00000000002479c3 */ /* 0x000e620000002700 */
[----:B------:R-:W1:Y:S03]  /*1860*/  LDCU UR42, c[0x0][0xb24] ;  /* 0x00016480ff2a77ac */ /* 0x000e660008000800 */
[----:B--2---:R-:W-:Y:S01]  /*1870*/  FMUL R3, R3, UR5 ;  /* 0x0000000503037c20 */ /* 0x004fe20008400000 */
[----:B------:R-:W-:Y:S01]  /*1880*/  USEL UR5, UR27, 0xffff, !UP0 ;  /* 0x0000ffff1b057887 */ /* 0x000fe2000c000000 */
[----:B----4-:R-:W-:Y:S01]  /*1890*/  I2FP.F32.U32 R2, UR7 ;  /* 0x0000000700027c45 */ /* 0x010fe20008201000 */
[----:B------:R-:W2:Y:S03]  /*18a0*/  LDCU UR30, c[0x0][0xb30] ;  /* 0x00016600ff1e77ac */ /* 0x000ea60008000800 */
[----:B------:R-:W4:Y:S01]  /*18b0*/  F2I.U32.TRUNC.NTZ R3, R3 ;  /* 0x0000000300037305 */ /* 0x000f22000020f000 */
[----:B---3--:R-:W-:Y:S01]  /*18c0*/  FMUL R2, R2, UR4 ;  /* 0x0000000402027c20 */ /* 0x008fe20008400000 */
[----:B------:R-:W-:-:S02]  /*18d0*/  ULOP3.LUT UR24, UR5, 0xffff, URZ, 0xc0, !UPT ;  /* 0x0000ffff05187892 */ /* 0x000fc4000f8ec0ff */
[----:B------:R-:W-:Y:S02]  /*18e0*/  USHF.L.U32 UR28, UR9, 0x7, URZ ;  /* 0x00000007091c7899 */ /* 0x000fe400080006ff */
[----:B------:R-:W-:Y:S02]  /*18f0*/  UISETP.GE.AND UP2, UPT, UR18, 0x1, UPT ;  /* 0x000000011200788c */ /* 0x000fe4000bf46270 */
[----:B------:R-:W3:Y:S01]  /*1900*/  F2I.U32.TRUNC.NTZ R2, R2 ;  /* 0x0000000200027305 */ /* 0x000ee2000020f000 */
[----:B------:R-:W-:Y:S01]  /*1910*/  UMOV UR25, UR7 ;  /* 0x0000000700197c82 */ /* 0x000fe20008000000 */
[----:B------:R-:W-:Y:S01]  /*1920*/  UMOV UR20, UR19 ;  /* 0x0000001300147c82 */ /* 0x000fe20008000000 */
[----:B----4-:R-:W-:Y:S02]  /*1930*/  R2UR UR4, R3 ;  /* 0x00000000030472ca */ /* 0x010fe400000e0000 */
[----:B------:R-:W-:Y:S02]  /*1940*/  PRMT R3, RZ, 0x7610, R3 ;  /* 0x00007610ff037816 */ /* 0x000fe40000000003 */
[----:B---3--:R-:W-:-:S02]  /*1950*/  R2UR UR6, R2 ;  /* 0x00000000020672ca */ /* 0x008fc400000e0000 */
[----:B------:R-:W-:-:S07]  /*1960*/  PRMT R2, RZ, 0x7610, R2 ;  /* 0x00007610ff027816 */ /* 0x000fce0000000002 */
[----:B------:R-:W-:-:S04]  /*1970*/  UIADD3 UR5, UPT, UPT, -UR4, URZ, URZ ;  /* 0x000000ff04057290 */ /* 0x000fc8000fffe1ff */
[----:B------:R-:W-:Y:S02]  /*1980*/  UIMAD UR5, UR8, UR5, UR19 ;  /* 0x00000005080572a4 */ /* 0x000fe4000f8e0213 */
[----:B------:R-:W-:-:S04]  /*1990*/  UIADD3 UR4, UPT, UPT, -UR6, URZ, URZ ;  /* 0x000000ff06047290 */ /* 0x000fc8000fffe1ff */
[----:B------:R-:W-:Y:S01]  /*19a0*/  IMAD.U32 R65, RZ, RZ, UR5 ;  /* 0x00000005ff417e24 */ /* 0x000fe2000f8e00ff */
[----:B------:R-:W-:Y:S01]  /*19b0*/  UIMAD UR63, UR63, UR4, UR7 ;  /* 0x000000043f3f72a4 */ /* 0x000fe2000f8e0207 */
[----:B-12---:R-:W-:Y:S11]  /*19c0*/  BRA.U UP4, `(.L_x_18) ;  /* 0x0000000104407547 */ /* 0x006ff6000b800000 */
[----:B------:R-:W-:-:S13]  /*19d0*/  R2UR UR4, R65 ;  /* 0x00000000410472ca */ /* 0x000fda00000e0000 */
[----:B------:R-:W-:Y:S02]  /*19e0*/  UISETP.GT.U32.AND UP0, UPT, UR4, 0x1, UPT ;  /* 0x000000010400788c */ /* 0x000fe4000bf04070 */
[----:B------:R-:W-:Y:S02]  /*19f0*/  ULOP3.LUT UR4, UR4, 0xfffffffe, URZ, 0xc0, !UPT ;  /* 0xfffffffe04047892 */ /* 0x000fe4000f8ec0ff */
[----:B------:R-:W-:Y:S02]  /*1a00*/  UISETP.NE.AND UP1, UPT, UR63, URZ, UP0 ;  /* 0x000000ff3f00728c */ /* 0x000fe40008725270 */
[----:B------:R-:W-:Y:S02]  /*1a10*/  UISETP.NE.AND UP0, UPT, UR63, 0x1, UP0 ;  /* 0x000000013f00788c */ /* 0x000fe40008705270 */
[----:B------:R-:W-:Y:S02]  /*1a20*/  USEL UR7, URZ, 0x1, UP1 ;  /* 0x00000001ff077887 */ /* 0x000fe40008800000 */
[----:B------:R-:W-:-:S02]  /*1a30*/  USEL UR6, URZ, 0x4, UP0 ;  /* 0x00000004ff067887 */ /* 0x000fc40008000000 */
[----:B------:R-:W-:Y:S02]  /*1a40*/  USEL UR5, URZ, 0x2, UP1 ;  /* 0x00000002ff057887 */ /* 0x000fe40008800000 */
[----:B------:R-:W-:Y:S02]  /*1a50*/  ULEA UR4, UR63, UR4, 0x1 ;  /* 0x000000043f047291 */ /* 0x000fe4000f8e08ff */
[----:B------:R-:W-:Y:S02]  /*1a60*/  USEL UR8, URZ, 0x8, UP0 ;  /* 0x00000008ff087887 */ /* 0x000fe40008000000 */
[----:B------:R-:W-:-:S03]  /*1a70*/  UIADD3 UR5, UPT, UPT, UR5, UR6, UR7 ;  /* 0x0000000605057290 */ /* 0x000fc6000fffe007 */
[----:B------:R-:W-:Y:S01]  /*1a80*/  UMOV UR6, 0x3 ;  /* 0x0000000300067882 */ /* 0x000fe20000000000 */
[----:B------:R-:W-:Y:S02]  /*1a90*/  UIADD3 UR5, UPT, UPT, UR5, UR8, URZ ;  /* 0x0000000805057290 */ /* 0x000fe4000fffe0ff */
[----:B------:R-:W-:-:S04]  /*1aa0*/  USHF.L.U32 UR4, UR6, UR4, URZ ;  /* 0x0000000406047299 */ /* 0x000fc800080006ff */
[----:B------:R-:W-:Y:S02]  /*1ab0*/  MOV R3, UR5 ;  /* 0x0000000500037c02 */ /* 0x000fe40008000f00 */
[----:B------:R-:W-:Y:S02]  /*1ac0*/  IMAD.U32 R2, RZ, RZ, UR4 ;  /* 0x00000004ff027e24 */ /* 0x000fe4000f8e00ff */
.L_x_18:
[----:B------:R-:W-:Y:S05]  /*1ad0*/  BRA.U !UP2, `(.L_x_19) ;  /* 0x000000010ad07547 */ /* 0x000fea000b800000 */
[----:B------:R-:W1:Y:S01]  /*1ae0*/  LDCU.128 UR20, c[0x0][0xb10] ;  /* 0x00016200ff1477ac */ /* 0x000e620008000c00 */
[----:B------:R-:W2:Y:S01]  /*1af0*/  LDCU UR12, c[0x0][0x370] ;  /* 0x00006e00ff0c77ac */ /* 0x000ea20008000800 */
[----:B------:R-:W3:Y:S01]  /*1b00*/  LDCU UR5, c[0x0][0x374] ;  /* 0x00006e80ff0577ac */ /* 0x000ee20008000800 */
[----:B------:R-:W4:Y:S01]  /*1b10*/  LDCU UR26, c[0x0][0xb0c] ;  /* 0x00016180ff1a77ac */ /* 0x000f220008000800 */
[----:B------:R-:W4:Y:S01]  /*1b20*/  LDCU UR4, c[0x0][0xb20] ;  /* 0x00016400ff0477ac */ /* 0x000f220008000800 */
[----:B------:R-:W4:Y:S01]  /*1b30*/  LDCU.64 UR16, c[0x0][0xb28] ;  /* 0x00016500ff1077ac */ /* 0x000f220008000a00 */
[----:B-1----:R-:W-:Y:S02]  /*1b40*/  UISETP.NE.AND UP0, UPT, UR22, 0x1, UPT ;  /* 0x000000011600788c */ /* 0x002fe4000bf05270 */
[----:B---3--:R-:W-:Y:S02]  /*1b50*/  UIMAD.WIDE.U32 UR6, UR5, UR23, URZ ;  /* 0x00000017050672a5 */ /* 0x008fe4000f8e00ff */
[----:B--2---:R-:W-:-:S02]  /*1b60*/  UIMAD.WIDE.U32 UR8, UR12, UR20, URZ ;  /* 0x000000140c0872a5 */ /* 0x004fc4000f8e00ff */
[----:B----4-:R-:W-:Y:S02]  /*1b70*/  UISETP.NE.AND UP1, UPT, UR26, 0x1, UPT ;  /* 0x000000011a00788c */ /* 0x010fe4000bf25270 */
[----:B------:R-:W-:Y:S01]  /*1b80*/  UISETP.NE.AND UP2, UPT, UR18, 0x1, UPT ;  /* 0x000000011200788c */ /* 0x000fe2000bf45270 */
[----:B------:R-:W-:Y:S02]  /*1b90*/  UMOV UR6, UR7 ;  /* 0x0000000700067c82 */ /* 0x000fe40008000000 */
[----:B------:R-:W-:Y:S01]  /*1ba0*/  UMOV UR8, UR9 ;  /* 0x0000000900087c82 */ /* 0x000fe20008000000 */
[----:B------:R-:W-:Y:S02]  /*1bb0*/  @UP0 USHF.R.U32.HI UR5, URZ, UR4, UR6 ;  /* 0x00000004ff050299 */ /* 0x000fe40008011606 */
[----:B------:R-:W-:Y:S02]  /*1bc0*/  UIMAD.WIDE.U32 UR14, UR25, UR23, URZ ;  /* 0x00000017190e72a5 */ /* 0x000fe4000f8e00ff */
[----:B------:R-:W-:-:S02]  /*1bd0*/  UIMAD.WIDE.U32 UR6, UR5, UR16, URZ ;  /* 0x00000010050672a5 */ /* 0x000fc4000f8e00ff */
[----:B------:R-:W-:Y:S02]  /*1be0*/  @UP1 USHF.R.U32.HI UR12, URZ, UR21, UR8 ;  /* 0x00000015ff0c1299 */ /* 0x000fe40008011608 */
[----:B------:R-:W-:Y:S02]  /*1bf0*/  UIMAD.WIDE.U32 UR10, UR19, UR20, URZ ;  /* 0x00000014130a72a5 */ /* 0x000fe4000f8e00ff */
[----:B------:R-:W-:Y:S01]  /*1c00*/  UIMAD.WIDE.U32 UR8, UR12, UR16, URZ ;  /* 0x000000100c0872a5 */ /* 0x000fe2000f8e00ff */
[----:B------:R-:W-:Y:S01]  /*1c10*/  UMOV UR14, UR15 ;  /* 0x0000000f000e7c82 */ /* 0x000fe20008000000 */
[----:B------:R-:W-:Y:S01]  /*1c20*/  UMOV UR6, UR7 ;  /* 0x0000000700067c82 */ /* 0x000fe20008000000 */
[----:B------:R-:W-:Y:S02]  /*1c30*/  USHF.R.U32.HI UR14, URZ, UR4, UR14 ;  /* 0x00000004ff0e7299 */ /* 0x000fe4000801160e */
[----:B------:R-:W-:Y:S01]  /*1c40*/  @UP2 USHF.R.U32.HI UR5, URZ, UR17, UR6 ;  /* 0x00000011ff052299 */ /* 0x000fe20008011606 */
[----:B------:R-:W-:-:S02]  /*1c50*/  UMOV UR10, UR11 ;  /* 0x0000000b000a7c82 */ /* 0x000fc40008000000 */
[----:B------:R-:W-:Y:S01]  /*1c60*/  UMOV UR6, UR9 ;  /* 0x0000000900067c82 */ /* 0x000fe20008000000 */
[----:B------:R-:W-:Y:S02]  /*1c70*/  USHF.R.U32.HI UR10, URZ, UR21, UR10 ;  /* 0x00000015ff0a7299 */ /* 0x000fe4000801160a */
[----:B------:R-:W-:Y:S02]  /*1c80*/  @UP2 USHF.R.U32.HI UR12, URZ, UR17, UR6 ;  /* 0x00000011ff0c2299 */ /* 0x000fe40008011606 */
[----:B------:R-:W-:Y:S02]  /*1c90*/  USEL UR4, UR25, UR14, !UP0 ;  /* 0x0000000e19047287 */ /* 0x000fe4000c000000 */
[----:B------:R-:W-:Y:S02]  /*1ca0*/  UIMAD UR6, UR5, UR18, URZ ;  /* 0x00000012050672a4 */ /* 0x000fe4000f8e02ff */
[----:B------:R-:W-:Y:S02]  /*1cb0*/  USEL UR5, UR19, UR10, !UP1 ;  /* 0x0000000a13057287 */ /* 0x000fe4000c800000 */
[----:B------:R-:W-:-:S02]  /*1cc0*/  UIMAD UR8, UR12, UR18, URZ ;  /* 0x000000120c0872a4 */ /* 0x000fc4000f8e02ff */
[----:B------:R-:W-:Y:S02]  /*1cd0*/  UISETP.GE.AND UP0, UPT, UR4, UR6, UPT ;  /* 0x000000060400728c */ /* 0x000fe4000bf06270 */
[----:B------:R-:W-:Y:S02]  /*1ce0*/  UIMAD.WIDE.U32 UR6, UR4, UR16, URZ ;  /* 0x00000010040672a5 */ /* 0x000fe4000f8e00ff */
[----:B------:R-:W-:Y:S02]  /*1cf0*/  UISETP.GE.OR UP0, UPT, UR5, UR8, UP0 ;  /* 0x000000080500728c */ /* 0x000fe40008706670 */
[----:B------:R-:W-:Y:S02]  /*1d00*/  UIMAD.WIDE.U32 UR8, UR5, UR16, URZ ;  /* 0x00000010050872a5 */ /* 0x000fe4000f8e00ff */
[----:B------:R-:W-:Y:S02]  /*1d10*/  USHF.R.U32.HI UR7, URZ, UR17, UR7 ;  /* 0x00000011ff077299 */ /* 0x000fe40008011607 */
[----:B------:R-:W-:-:S02]  /*1d20*/  UIADD3 UR10, UPT, UPT, -UR4, URZ, URZ ;  /* 0x000000ff040a7290 */ /* 0x000fc4000fffe1ff */
[----:B------:R-:W-:Y:S02]  /*1d30*/  USEL UR7, UR4, UR7, !UP2 ;  /* 0x0000000704077287 */ /* 0x000fe4000d000000 */
[----:B------:R-:W-:Y:S01]  /*1d40*/  UIADD3 UR20, UPT, UPT, -UR5, URZ, URZ ;  /* 0x000000ff05147290 */ /* 0x000fe2000fffe1ff */
[----:B------:R-:W-:Y:S01]  /*1d50*/  @!UP0 UMOV UR6, UR9 ;  /* 0x0000000900068c82 */ /* 0x000fe20008000000 */
[----:B------:R-:W-:Y:S02]  /*1d60*/  UIADD3 UR8, UPT, UPT, -UR7, URZ, URZ ;  /* 0x000000ff07087290 */ /* 0x000fe4000fffe1ff */
[----:B------:R-:W-:Y:S02]  /*1d70*/  @!UP0 USHF.R.U32.HI UR6, URZ, UR17, UR6 ;  /* 0x00000011ff068299 */ /* 0x000fe40008011606 */
[----:B------:R-:W-:Y:S02]  /*1d80*/  UIMAD UR8, UR18, UR8, UR4 ;  /* 0x00000008120872a4 */ /* 0x000fe4000f8e0204 */
[----:B------:R-:W-:-:S02]  /*1d90*/  @!UP0 USEL UR6, UR5, UR6, !UP2 ;  /* 0x0000000605068287 */ /* 0x000fc4000d000000 */
[----:B------:R-:W-:Y:S02]  /*1da0*/  UIMAD UR25, UR22, UR10, UR25 ;  /* 0x0000000a161972a4 */ /* 0x000fe4000f8e0219 */
[----:B------:R-:W-:Y:S02]  /*1db0*/  @!UP0 UIADD3 UR7, UPT, UPT, UR7, -UR6, URZ ;  /* 0x8000000607078290 */ /* 0x000fe4000fffe0ff */
[----:B------:R-:W-:Y:S02]  /*1dc0*/  @!UP0 UIMAD UR6, UR8, UR12, UR6 ;  /* 0x0000000c080682a4 */ /* 0x000fe4000f8e0206 */
[----:B------:R-:W-:Y:S02]  /*1dd0*/  @!UP0 UIMAD UR4, UR7, UR18, UR5 ;  /* 0x00000012070482a4 */ /* 0x000fe4000f8e0205 */
[----:B------:R-:W-:Y:S02]  /*1de0*/  UIMAD UR20, UR26, UR20, UR19 ;  /* 0x000000141a1472a4 */ /* 0x000fe4000f8e0213 */
[----:B------:R-:W-:Y:S01]  /*1df0*/  UIMAD UR25, UR4, UR22, UR25 ;  /* 0x00000016041972a4 */ /* 0x000fe2000f8e0219 */
[----:B------:R-:W-:-:S02]  /*1e00*/  @!UP0 UMOV UR5, UR6 ;  /* 0x0000000600058c82 */ /* 0x000fc40008000000 */
[----:B------:R-:W-:-:S12]  /*1e10*/  UIMAD UR20, UR5, UR26, UR20 ;  /* 0x0000001a051472a4 */ /* 0x000fd8000f8e0214 */
.L_x_19:
[----:B------:R-:W-:Y:S02]  /*1e20*/  UISETP.NE.AND UP1, UPT, UR30, 0x1, UPT ;  /* 0x000000011e00788c */ /* 0x000fe4000bf25270 */
[----:B------:R-:W-:Y:S02]  /*1e30*/  UISETP.NE.AND UP0, UPT, UR13, 0x2, UPT ;  /* 0x000000020d00788c */ /* 0x000fe4000bf05270 */
[----:B------:R-:W-:Y:S02]  /*1e40*/  ULOP3.LUT UR28, UR28, 0x100, URZ, 0xc0, !UPT ;  /* 0x000001001c1c7892 */ /* 0x000fe4000f8ec0ff */
[----:B------:R-:W-:-:S03]  /*1e50*/  USHF.L.U32 UR24, UR31, UR24, URZ ;  /* 0x000000181f187299 */ /* 0x000fc600080006ff */
[----:B------:R-:W-:Y:S09]  /*1e60*/  BRA.U UP1, `(.L_x_20) ;  /* 0x0000000101447547 */ /* 0x000ff2000b800000 */
[----:B------:R-:W1:Y:S01]  /*1e70*/  LDCU.128 UR8, c[0x0][0xb10] ;  /* 0x00016200ff0877ac */ /* 0x000e620008000c00 */
[----:B------:R-:W2:Y:S01]  /*1e80*/  LDCU UR12, c[0x0][0xb0c] ;  /* 0x00016180ff0c77ac */ /* 0x000ea20008000800 */
[----:B------:R-:W3:Y:S01]  /*1e90*/  LDCU UR14, c[0x0][0xb20] ;  /* 0x00016400ff0e77ac */ /* 0x000ee20008000800 */
[----:B-1----:R-:W-:Y:S02]  /*1ea0*/  UIMAD.WIDE.U32 UR6, UR20, UR8, URZ ;  /* 0x00000008140672a5 */ /* 0x002fe4000f8e00ff */
[----:B------:R-:W-:Y:S02]  /*1eb0*/  UIMAD.WIDE.U32 UR4, UR25, UR11, URZ ;  /* 0x0000000b190472a5 */ /* 0x000fe4000f8e00ff */
[----:B--2---:R-:W-:Y:S02]  /*1ec0*/  UISETP.NE.AND UP2, UPT, UR12, 0x1, UPT ;  /* 0x000000010c00788c */ /* 0x004fe4000bf45270 */
[----:B------:R-:W-:Y:S01]  /*1ed0*/  UISETP.NE.AND UP1, UPT, UR10, 0x1, UPT ;  /* 0x000000010a00788c */ /* 0x000fe2000bf25270 */
[----:B------:R-:W-:-:S02]  /*1ee0*/  UMOV UR6, UR7 ;  /* 0x0000000700067c82 */ /* 0x000fc40008000000 */
[----:B------:R-:W-:Y:S01]  /*1ef0*/  UMOV UR4, UR5 ;  /* 0x0000000500047c82 */ /* 0x000fe20008000000 */
[----:B------:R-:W-:Y:S02]  /*1f00*/  USHF.R.U32.HI UR6, URZ, UR9, UR6 ;  /* 0x00000009ff067299 */ /* 0x000fe40008011606 */
[----:B---3--:R-:W-:Y:S02]  /*1f10*/  USHF.R.U32.HI UR4, URZ, UR14, UR4 ;  /* 0x0000000eff047299 */ /* 0x008fe40008011604 */
[----:B------:R-:W-:Y:S02]  /*1f20*/  USEL UR5, UR20, UR6, !UP2 ;  /* 0x0000000614057287 */ /* 0x000fe4000d000000 */
[----:B------:R-:W-:-:S04]  /*1f30*/  USEL UR4, UR25, UR4, !UP1 ;  /* 0x0000000419047287 */ /* 0x000fc8000c800000 */
[----:B------:R-:W-:Y:S02]  /*1f40*/  UIADD3 UR6, UPT, UPT, -UR4, UR5, URZ ;  /* 0x0000000504067290 */ /* 0x000fe4000fffe1ff */
[----:B------:R-:W-:Y:S02]  /*1f50*/  UIADD3 UR4, UPT, UPT, UR4, -UR5, URZ ;  /* 0x8000000504047290 */ /* 0x000fe4000fffe0ff */
[----:B------:R-:W-:Y:S02]  /*1f60*/  UIMAD UR25, UR6, UR10, UR25 ;  /* 0x0000000a061972a4 */ /* 0x000fe4000f8e0219 */
[----:B------:R-:W-:-:S12]  /*1f70*/  UIMAD UR20, UR4, UR12, UR20 ;  /* 0x0000000c041472a4 */ /* 0x000fd8000f8e0214 */
.L_x_20:
[----:B------:R-:W-:Y:S05]  /*1f80*/  BRA.U !UP5, `(.L_x_21) ;  /* 0x000000010d0c7547 */ /* 0x000fea000b800000 */
[----:B------:R-:W-:Y:S01]  /*1f90*/  UCGABAR_WAIT ;  /* 0x0000000000007dc7 */ /* 0x000fe20008000000 */
[----:B------:R-:W-:Y:S01]  /*1fa0*/  CCTL.IVALL ;  /* 0x00000000ff00798f */ /* 0x000fe20002000000 */
[----:B------:R-:W-:Y:S05]  /*1fb0*/  BRA `(.L_x_22) ;  /* 0x0000000000047947 */ /* 0x000fea0003800000 */
.L_x_21:
[----:B------:R-:W-:Y:S06]  /*1fc0*/  BAR.SYNC.DEFER_BLOCKING 0x0 ;  /* 0x0000000000007b1d */ /* 0x000fec0000010000 */
.L_x_22:
[----:B------:R-:W-:Y:S05]  /*1fd0*/  BRA.U UP0, `(.L_x_23) ;  /* 0x0000001100bc7547 */ /* 0x000fea000b800000 */
[----:B------:R-:W1:Y:S01]  /*1fe0*/  LDCU UR6, c[0x0][0x38c] ;  /* 0x00007180ff0677ac */ /* 0x000e620008000800 */
[----:B------:R-:W2:Y:S01]  /*1ff0*/  S2UR UR9, SR_CgaCtaId ;  /* 0x00000000000979c3 */ /* 0x000ea20000008800 */
[----:B------:R-:W-:Y:S01]  /*2000*/  PLOP3.LUT P1, PT, PT, PT, UP3, 0x80, 0x8 ;  /* 0x000000000008781c */ /* 0x000fe20003f2f038 */
[----:B------:R-:W-:Y:S01]  /*2010*/  IMAD.MOV.U32 R12, RZ, RZ, 0x1 ;  /* 0x00000001ff0c7424 */ /* 0x000fe200078e00ff */
[----:B------:R-:W-:Y:S01]  /*2020*/  UMOV UR8, 0x400 ;  /* 0x0000040000087882 */ /* 0x000fe20000000000 */
[----:B------:R-:W-:Y:S01]  /*2030*/  UISETP.NE.AND UP1, UPT, UR13, URZ, UPT ;  /* 0x000000ff0d00728c */ /* 0x000fe2000bf25270 */
[----:B------:R-:W-:Y:S01]  /*2040*/  ISETP.NE.AND P2, PT, R0, RZ, P3 ;  /* 0x000000ff0000720c */ /* 0x000fe20001f45270 */
[----:B------:R-:W-:Y:S01]  /*2050*/  USHF.L.U32 UR7, UR19, 0x6, URZ ;  /* 0x0000000613077899 */ /* 0x000fe200080006ff */
[----:B------:R-:W-:Y:S01]  /*2060*/  PLOP3.LUT P1, PT, P1, PT, PT, 0x8, 0x80 ;  /* 0x000000000080781c */ /* 0x000fe20000f2e170 */
[----:B------:R-:W-:Y:S01]  /*2070*/  USHF.L.U32 UR46, UR19, 0x5, URZ ;  /* 0x00000005132e7899 */ /* 0x000fe200080006ff */
[----:B------:R-:W-:Y:S01]  /*2080*/  CS2R R10, SRZ ;  /* 0x00000000000a7805 */ /* 0x000fe2000001ff00 */
[----:B------:R-:W-:Y:S01]  /*2090*/  IMAD.MOV.U32 R9, RZ, RZ, RZ ;  /* 0x000000ffff097224 */ /* 0x000fe200078e00ff */
[----:B------:R-:W3:Y:S01]  /*20a0*/  LDCU UR39, c[0x0][0x370] ;  /* 0x00006e00ff2777ac */ /* 0x000ee20008000800 */
[----:B------:R-:W-:Y:S01]  /*20b0*/  IMAD.MOV.U32 R8, RZ, RZ, 0x1 ;  /* 0x00000001ff087424 */ /* 0x000fe200078e00ff */
[----:B------:R-:W-:-:S02]  /*20c0*/  USEL UR21, UR43, 0x2, UP1 ;  /* 0x000000022b157887 */ /* 0x000fc40008800000 */
[----:B-1----:R-:W-:Y:S02]  /*20d0*/  UIADD3 UR5, UPT, UPT, UR6, 0x7, URZ ;  /* 0x0000000706057890 */ /* 0x002fe4000fffe0ff */
[----:B------:R-:W-:Y:S02]  /*20e0*/  UIADD3 UR47, UPT, UPT, UR6, 0xe, URZ ;  /* 0x0000000e062f7890 */ /* 0x000fe4000fffe0ff */
[----:B------:R-:W-:Y:S01]  /*20f0*/  USHF.R.S32.HI UR4, URZ, 0x1f, UR5 ;  /* 0x0000001fff047899 */ /* 0x000fe20008011405 */
[----:B------:R-:W1:Y:S03]  /*2100*/  LDCU.64 UR26, c[0x0][0x348] ;  /* 0x00006900ff1a77ac */ /* 0x000e660008000a00 */
[----:B------:R-:W-:Y:S02]  /*2110*/  ULEA.HI UR4, UR4, UR5, URZ, 0x3 ;  /* 0x0000000504047291 */ /* 0x000fe4000f8f18ff */
[----:B--2---:R-:W-:-:S02]  /*2120*/  ULEA UR13, UR9, UR8, 0x18 ;  /* 0x00000008090d7291 */ /* 0x004fc4000f8ec0ff */
[----:B------:R-:W-:Y:S02]  /*2130*/  USHF.R.S32.HI UR41, URZ, 0x3, UR4 ;  /* 0x00000003ff297899 */ /* 0x000fe40008011404 */
[----:B------:R-:W-:Y:S02]  /*2140*/  UIADD3 UR4, UPT, UPT, UR6, -0x1, URZ ;  /* 0xffffffff06047890 */ /* 0x000fe4000fffe0ff */
[----:B------:R-:W-:Y:S02]  /*2150*/  UISETP.LT.U32.AND UP0, UPT, UR41, 0x42, UPT ;  /* 0x000000422900788c */ /* 0x000fe4000bf01070 */
[----:B------:R-:W-:Y:S02]  /*2160*/  UISETP.GE.U32.AND UP2, UPT, UR4, -0xf, UPT ;  /* 0xfffffff10400788c */ /* 0x000fe4000bf46070 */
[----:B------:R-:W-:Y:S02]  /*2170*/  USEL UR40, UR41, 0x42, UP0 ;  /* 0x0000004229287887 */ /* 0x000fe40008000000 */
[----:B------:R-:W-:-:S02]  /*2180*/  ULOP3.LUT UR5, UR7, 0x40, URZ, 0xc0, !UPT ;  /* 0x0000004007057892 */ /* 0x000fc4000f8ec0ff */
[----:B------:R-:W-:Y:S02]  /*2190*/  UIADD3 UR4, UPT, UPT, UR40, -0x1, URZ ;  /* 0xffffffff28047890 */ /* 0x000fe4000fffe0ff */
[----:B------:R-:W-:Y:S01]  /*21a0*/  ULEA UR30, UR28, UR13, 0x2 ;  /* 0x0000000d1c1e7291 */ /* 0x000fe2000f8e10ff */
[----:B------:R-:W2:Y:S02]  /*21b0*/  LDCU UR38, c[0x0][0x374] ;  /* 0x00006e80ff2677ac */ /* 0x000ea40008000800 */
[----:B------:R-:W-:Y:S02]  /*21c0*/  @UP2 UIADD3 UR4, UPT, UPT, UR40, URZ, URZ ;  /* 0x000000ff28042290 */ /* 0x000fe4000fffe0ff */
[----:B------:R-:W-:Y:S02]  /*21d0*/  ULOP3.LUT UR46, UR46, 0x20, URZ, 0xc0, !UPT ;  /* 0x000000202e2e7892 */ /* 0x000fe4000f8ec0ff */
[----:B------:R-:W-:Y:S02]  /*21e0*/  ULEA.HI UR45, UR28, UR5, URZ, 0x1d ;  /* 0x000000051c2d7291 */ /* 0x000fe4000f8fe8ff */
[----:B------:R-:W-:-:S02]  /*21f0*/  UIADD3 UR30, UPT, UPT, UR30, 0x6800, URZ ;  /* 0x000068001e1e7890 */ /* 0x000fc4000fffe0ff */
[----:B------:R-:W-:Y:S02]  /*2200*/  UIADD3 UR44, UPT, UPT, UR41, -UR40, URZ ;  /* 0x80000028292c7290 */ /* 0x000fe4000fffe0ff */
[----:B------:R-:W-:Y:S02]  /*2210*/  UIADD3 UR29, UPT, UPT, UR4, 0x1, URZ ;  /* 0x00000001041d7890 */ /* 0x000fe4000fffe0ff */
[----:B------:R-:W-:Y:S01]  /*2220*/  UIADD3 UR43, UPT, UPT, -UR4, URZ, URZ ;  /* 0x000000ff042b7290 */ /* 0x000fe2000fffe1ff */
[----:B-1-3--:R-:W-:-:S11]  /*2230*/  UMOV UR6, URZ ;  /* 0x000000ff00067c82 */ /* 0x00afd60008000000 */
.L_x_43:
[----:B-1----:R-:W1:Y:S02]  /*2240*/  S2UR UR4, SR_CgaCtaId ;  /* 0x00000000000479c3 */ /* 0x002e640000008800 */
[----:B-1----:R-:W-:-:S09]  /*2250*/  UISETP.NE.AND UP0, UPT, UR4, URZ, UPT ;  /* 0x000000ff0400728c */ /* 0x002fd2000bf05270 */
[----:B------:R-:W-:Y:S05]  /*2260*/  BRA.U UP0, `(.L_x_24) ;  /* 0x0000000100287547 */ /* 0x000fea000b800000 */
[----:B------:R-:W-:Y:S02]  /*2270*/  LEA R0, R9, UR13, 0x3 ;  /* 0x0000000d09007c11 */ /* 0x000fe4000f8e18ff */
[----:B------:R-:W-:-:S04]  /*2280*/  SHF.L.U32 R3, R8, 0x1f, RZ ;  /* 0x0000001f08037819 */ /* 0x000fc800000006ff */
[----:B------:R-:W1:Y:S02]  /*2290*/  SYNCS.PHASECHK.TRANS64.TRYWAIT P0, [R0+URZ+0x4d0], R3 ;  /* 0x0004d003000075a7 */ /* 0x000e6400080011ff */
[----:B-1----:R-:W-:Y:S05]  /*22a0*/  @!P0 BRA `(.L_x_25) ;  /* 0x0000005c00848947 */ /* 0x002fea0003800000 */
.L_x_133:
[----:B------:R3:W-:Y:S01]  /*22b0*/  SYNCS.ARRIVE.TRANS64.A1T0 RZ, [R0+URZ+0x4c0], RZ ;  /* 0x0004c0ff00ff79a7 */ /* 0x0007e200081000ff */
[----:B------:R-:W-:-:S05]  /*22c0*/  VIADD R9, R9, 0x1 ;  /* 0x0000000109097836 */ /* 0x000fca0000000000 */
[----:B------:R-:W-:-:S04]  /*22d0*/  ISETP.NE.AND P0, PT, R9, 0x2, PT ;  /* 0x000000020900780c */ /* 0x000fc80003f05270 */
[----:B-1----:R-:W-:Y:S02]  /*22e0*/  SEL R3, RZ, 0x1, P0 ;  /* 0x00000001ff037807 */ /* 0x002fe40000000000 */
[----:B------:R-:W-:Y:S02]  /*22f0*/  SEL R9, R9, RZ, P0 ;  /* 0x000000ff09097207 */ /* 0x000fe40000000000 */
[----:B------:R-:W-:-:S07]  /*2300*/  LOP3.LUT R8, R8, R3, RZ, 0x3c, !PT ;  /* 0x0000000308087212 */ /* 0x000fce00078e3cff */
.L_x_24:
[----:B------:R-:W-:Y:S01]  /*2310*/  ULEA UR4, UR6, UR13, 0x3 ;  /* 0x0000000d06047291 */ /* 0x000fe2000f8e18ff */
[----:B---3--:R-:W-:Y:S01]  /*2320*/  SHF.L.U32 R0, R12, 0x1f, RZ ;  /* 0x0000001f0c007819 */ /* 0x008fe200000006ff */
[----:B------:R-:W-:Y:S02]  /*2330*/  UISETP.GE.U32.AND UP0, UPT, UR47, 0xf, UPT ;  /* 0x0000000f2f00788c */ /* 0x000fe4000bf06070 */
[----:B------:R-:W-:Y:S01]  /*2340*/  ULEA UR11, UR25, UR46, 0x6 ;  /* 0x0000002e190b7291 */ /* 0x000fe2000f8e30ff */
[----:B------:R-:W-:-:S04]  /*2350*/  UMOV UR7, URZ ;  /* 0x000000ff00077c82 */ /* 0x000fc80008000000 */
[----:B------:R1:W3:Y:S01]  /*2360*/  SYNCS.PHASECHK.TRANS64.TRYWAIT P0, [UR4+0x210], R0 ;  /* 0x00021000ff0075a7 */ /* 0x0002e20008001104 */
[----:B------:R-:W-:-:S04]  /*2370*/  ULEA.HI UR4, UR20, UR20, URZ, 0x1 ;  /* 0x0000001414047291 */ /* 0x000fc8000f8f08ff */
[----:B------:R-:W-:-:S04]  /*2380*/  USHF.L.U32 UR4, UR4, 0x6, URZ ;  /* 0x0000000604047899 */ /* 0x000fc800080006ff */
[----:B------:R-:W-:-:S04]  /*2390*/  ULOP3.LUT UR35, UR4, 0xffffff80, URZ, 0xc0, !UPT ;  /* 0xffffff8004237892 */ /* 0x000fc8000f8ec0ff */
[----:B------:R-:W-:Y:S01]  /*23a0*/  UIADD3 UR35, UPT, UPT, UR45, UR35, URZ ;  /* 0x000000232d237290 */ /* 0x000fe2000fffe0ff */
[----:B------:R-:W-:Y:S11]  /*23b0*/  BRA.U !UP0, `(.L_x_26) ;  /* 0x0000000108c87547 */ /* 0x000ff6000b800000 */
[----:B------:R-:W-:Y:S01]  /*23c0*/  UMOV UR16, UR43 ;  /* 0x0000002b00107c82 */ /* 0x000fe20008000000 */
[----:B------:R-:W-:Y:S01]  /*23d0*/  UMOV UR4, UR6 ;  /* 0x0000000600047c82 */ /* 0x000fe20008000000 */
[----:B------:R-:W-:-:S05]  /*23e0*/  UMOV UR34, URZ ;  /* 0x000000ff00227c82 */ /* 0x000fca0008000000 */
.L_x_32:
[----:B------:R-:W-:Y:S01]  /*23f0*/  ULEA UR33, UR4, UR13, 0x3 ;  /* 0x0000000d04217291 */ /* 0x000fe2000f8e18ff */
[----:B------:R-:W-:Y:S01]  /*2400*/  @P3 MOV R2, 0x1800 ;  /* 0x0000180000023802 */ /* 0x000fe20000000f00 */
[----:B-1-34-:R-:W-:Y:S10]  /*2410*/  @P0 BRA `(.L_x_27) ;  /* 0x00000000000c0947 */ /* 0x01aff40003800000 */
[----:B------:R-:W-:-:S04]  /*2420*/  SHF.L.U32 R3, R12, 0x1f, RZ ;  /* 0x0000001f0c037819 */ /* 0x000fc800000006ff */
[----:B------:R-:W3:Y:S02]  /*2430*/  SYNCS.PHASECHK.TRANS64.TRYWAIT P0, [UR33+0x210], R3 ;  /* 0x00021003ff0075a7 */ /* 0x000ee40008001121 */
[----:B---3--:R-:W-:Y:S05]  /*2440*/  @!P0 BRA `(.L_x_28) ;  /* 0x0000005c00308947 */ /* 0x008fea0003800000 */
.L_x_27:
[----:B------:R3:W-:Y:S01]  /*2450*/  @P3 SYNCS.ARRIVE.TRANS64 RZ, [UR33], R2 ;  /* 0x00000002ffff39a7 */ /* 0x0007e20008000021 */
[----:B------:R-:W-:Y:S02]  /*2460*/  ULOP3.LUT UR5, UR21, 0x2, URZ, 0xfc, !UPT ;  /* 0x0000000215057892 */ /* 0x000fe4000f8efcff */
[----:B------:R-:W-:Y:S02]  /*2470*/  UIADD3 UR16, UPT, UPT, UR16, 0x1, URZ ;  /* 0x0000000110107890 */ /* 0x000fe4000fffe0ff */
[----:B------:R-:W-:Y:S02]  /*2480*/  UISETP.NE.AND UP0, UPT, UR5, 0x2, UPT ;  /* 0x000000020500788c */ /* 0x000fe4000bf05270 */
[----:B------:R-:W-:-:S07]  /*2490*/  UISETP.NE.AND UP2, UPT, UR16, 0x1, UPT ;  /* 0x000000011000788c */ /* 0x000fce000bf45270 */
[----:B------:R-:W-:Y:S05]  /*24a0*/  BRA.U UP0, `(.L_x_29) ;  /* 0x0000000100047547 */ /* 0x000fea000b800000 */
[----:B--2---:R-:W-:Y:S05]  /*24b0*/  BPT.TRAP 0x1 ;  /* 0x000000040000795c */ /* 0x004fea0000300000 */
.L_x_29:
[----:B------:R-:W-:Y:S04]  /*24c0*/  BSSY.RECONVERGENT B0, `(.L_x_30) ;  /* 0x0000003000007945 */ /* 0x000fe80003800200 */
[----:B------:R-:W-:Y:S05]  /*24d0*/  @!P2 BRA `(.L_x_31) ;  /* 0x000000000004a947 */ /* 0x000fea0003800000 */
[----:B--2---:R-:W-:Y:S05]  /*24e0*/  BPT.TRAP 0x1 ;  /* 0x000000040000795c */ /* 0x004fea0000300000 */
.L_x_31:
[----:B--2---:R-:W-:Y:S05]  /*24f0*/  BSYNC.RECONVERGENT B0 ;  /* 0x0000000000007941 */ /* 0x004fea0003800200 */
.L_x_30:
[----:B------:R-:W-:Y:S02]  /*2500*/  UIADD3 UR5, UPT, UPT, UR4, 0x1, URZ ;  /* 0x0000000104057890 */ /* 0x000fe4000fffe0ff */
[----:B------:R-:W-:Y:S02]  /*2510*/  ULEA UR32, UR4, UR28, 0x9 ;  /* 0x0000001c04207291 */ /* 0x000fe4000f8e48ff */
[----:B------:R-:W-:Y:S02]  /*2520*/  UISETP.NE.AND UP0, UPT, UR5, 0x42, UPT ;  /* 0x000000420500788c */ /* 0x000fe4000bf05270 */
[----:B------:R-:W-:Y:S02]  /*2530*/  UIADD3 UR14, UP1, UPT, UR26, 0x80, URZ ;  /* 0x000000801a0e7890 */ /* 0x000fe4000ff3e0ff */
[----:B------:R-:W-:Y:S02]  /*2540*/  USEL UR7, URZ, 0x1, UP0 ;  /* 0x00000001ff077887 */ /* 0x000fe40008000000 */
[----:B------:R-:W-:-:S02]  /*2550*/  USEL UR6, UR5, URZ, UP0 ;  /* 0x000000ff05067287 */ /* 0x000fc40008000000 */
[----:B------:R-:W-:Y:S02]  /*2560*/  ULEA UR8, UR4, UR13, 0xa ;  /* 0x0000000d04087291 */ /* 0x000fe4000f8e50ff */
[----:B------:R-:W-:Y:S01]  /*2570*/  ULEA UR5, UR6, UR13, 0x3 ;  /* 0x0000000d06057291 */ /* 0x000fe2000f8e18ff */
[----:B------:R-:W-:Y:S01]  /*2580*/  LOP3.LUT R12, R12, UR7, RZ, 0x3c, !PT ;  /* 0x000000070c0c7c12 */ /* 0x000fe2000f8e3cff */
[----:B------:R-:W-:Y:S02]  /*2590*/  ULEA UR32, UR32, UR13, 0x2 ;  /* 0x0000000d20207291 */ /* 0x000fe4000f8e10ff */
[----:B------:R-:W-:Y:S01]  /*25a0*/  UIADD3 UR4, UP0, UPT, UR26, 0x180, URZ ;  /* 0x000001801a047890 */ /* 0x000fe2000ff1e0ff */
[----:B-1----:R-:W-:Y:S01]  /*25b0*/  SHF.L.U32 R0, R12, 0x1f, RZ ;  /* 0x0000001f0c007819 */ /* 0x002fe200000006ff */
[----:B------:R-:W-:Y:S02]  /*25c0*/  ULOP3.LUT UR33, UR33, 0xfefffff8, URZ, 0xc0, !UPT ;  /* 0xfefffff821217892 */ /* 0x000fe4000f8ec0ff */
[----:B------:R-:W-:Y:S01]  /*25d0*/  UIADD3.X UR15, UPT, UPT, URZ, UR27, URZ, UP1, !UPT ;  /* 0x0000001bff0f7290 */ /* 0x000fe20008ffe4ff */
[----:B------:R4:W1:Y:S01]  /*25e0*/  SYNCS.PHASECHK.TRANS64.TRYWAIT P0, [UR5+0x210], R0 ;  /* 0x00021000ff0075a7 */ /* 0x0008620008001105 */
[----:B------:R-:W-:-:S02]  /*25f0*/  UIADD3 UR32, UPT, UPT, UR32, 0x6800, URZ ;  /* 0x0000680020207890 */ /* 0x000fc4000fffe0ff */
[----:B------:R-:W-:Y:S02]  /*2600*/  UPRMT UR7, URZ, 0x5410, UR24 ;  /* 0x00005410ff077896 */ /* 0x000fe40008000018 */
[----:B------:R-:W-:Y:S02]  /*2610*/  UIADD3 UR8, UPT, UPT, UR8, 0x27800, URZ ;  /* 0x0002780008087890 */ /* 0x000fe4000fffe0ff */
[----:B------:R-:W-:Y:S01]  /*2620*/  UIADD3.X UR5, UPT, UPT, URZ, UR27, URZ, UP0, !UPT ;  /* 0x0000001bff057290 */ /* 0x000fe200087fe4ff */
[----:B------:R-:W-:Y:S01]  /*2630*/  UMOV UR18, 0x0 ;  /* 0x0000000000127882 */ /* 0x000fe20000000000 */
[----:B------:R-:W-:Y:S01]  /*2640*/  UMOV UR19, 0x10000000 ;  /* 0x1000000000137882 */ /* 0x000fe20000000000 */
[----:B------:R-:W-:Y:S01]  /*2650*/  UMOV UR10, UR34 ;  /* 0x00000022000a7c82 */ /* 0x000fe20008000000 */
[----:B------:R-:W-:Y:S01]  /*2660*/  UMOV UR12, UR36 ;  /* 0x00000024000c7c82 */ /* 0x000fe20008000000 */
[----:B------:R-:W-:Y:S01]  /*2670*/  UMOV UR9, UR33 ;  /* 0x0000002100097c82 */ /* 0x000fe20008000000 */
[----:B------:R2:W-:Y:S03]  /*2680*/  UTMALDG.3D.MULTICAST.2CTA [UR32], [UR14], UR7, desc[UR18] ;  /* 0x000012200e0073b4 */ /* 0x0005e60008211807 */
[----:B------:R3:W-:Y:S01]  /*2690*/  UTMALDG.3D.2CTA [UR8], [UR4], desc[UR18] ;  /* 0x00001208040075b4 */ /* 0x0007e20008211000 */
[----:B--2---:R-:W-:Y:S01]  /*26a0*/  UIADD3 UR34, UPT, UPT, UR34, 0x8, URZ ;  /* 0x0000000822227890 */ /* 0x004fe2000fffe0ff */
[----:B------:R-:W-:Y:S01]  /*26b0*/  UMOV UR7, UR29 ;  /* 0x0000001d00077c82 */ /* 0x000fe20008000000 */
[----:B---3--:R-:W-:Y:S01]  /*26c0*/  UMOV UR4, UR6 ;  /* 0x0000000600047c82 */ /* 0x008fe20008000000 */
[----:B------:R-:W-:Y:S09]  /*26d0*/  BRA.U UP2, `(.L_x_32) ;  /* 0xfffffffd02447547 */ /* 0x000ff2000b83ffff */
.L_x_26:
[----:B------:R-:W-:Y:S01]  /*26e0*/  ULEA UR4, UR6, UR13, 0x3 ;  /* 0x0000000d06047291 */ /* 0x000fe2000f8e18ff */
[----:B-1--4-:R-:W-:Y:S01]  /*26f0*/  SHF.L.U32 R0, R12, 0x1f, RZ ;  /* 0x0000001f0c007819 */ /* 0x012fe200000006ff */
[----:B------:R-:W-:Y:S01]  /*2700*/  @!P1 SYNCS.ARRIVE.TRANS64.A1T0 RZ, [UR13+0x458], RZ ;  /* 0x000458ffffff99a7 */ /* 0x000fe2000810000d */
[----:B------:R-:W-:-:S06]  /*2710*/  UISETP.GT.AND UP0, UPT, UR41, UR40, UPT ;  /* 0x000000282900728c */ /* 0x000fcc000bf04270 */
[----:B---3--:R1:W3:Y:S03]  /*2720*/  SYNCS.PHASECHK.TRANS64.TRYWAIT P0, [UR4+0x210], R0 ;  /* 0x00021000ff0075a7 */ /* 0x0082e60008001104 */
[----:B------:R-:W-:Y:S05]  /*2730*/  BRA.U !UP0, `(.L_x_33) ;  /* 0x0000000108c07547 */ /* 0x000fea000b800000 */
[----:B------:R-:W-:Y:S01]  /*2740*/  UIADD3 UR25, UPT, UPT, UR44, UR7, URZ ;  /* 0x000000072c197290 */ /* 0x000fe2000fffe0ff */
[----:B------:R-:W-:-:S11]  /*2750*/  UMOV UR4, UR6 ;  /* 0x0000000600047c82 */ /* 0x000fd60008000000 */
.L_x_39:
[----:B------:R-:W-:Y:S01]  /*2760*/  ULEA UR17, UR4, UR13, 0x3 ;  /* 0x0000000d04117291 */ /* 0x000fe2000f8e18ff */
[----:B---3--:R-:W-:Y:S01]  /*2770*/  @P3 MOV R2, 0x1800 ;  /* 0x0000180000023802 */ /* 0x008fe20000000f00 */
[----:B-1-3--:R-:W-:Y:S10]  /*2780*/  @P0 BRA `(.L_x_34) ;  /* 0x00000000000c0947 */ /* 0x00aff40003800000 */
[----:B------:R-:W-:-:S04]  /*2790*/  SHF.L.U32 R3, R12, 0x1f, RZ ;  /* 0x0000001f0c037819 */ /* 0x000fc800000006ff */
[----:B------:R-:W3:Y:S02]  /*27a0*/  SYNCS.PHASECHK.TRANS64.TRYWAIT P0, [UR17+0x210], R3 ;  /* 0x00021003ff0075a7 */ /* 0x000ee40008001111 */
[----:B---3--:R-:W-:Y:S05]  /*27b0*/  @!P0 BRA `(.L_x_35) ;  /* 0x00000058006c8947 */ /* 0x008fea0003800000 */
.L_x_34:
[----:B------:R3:W-:Y:S01]  /*27c0*/  @P3 SYNCS.ARRIVE.TRANS64 RZ, [UR17], R2 ;  /* 0x00000002ffff39a7 */ /* 0x0007e20008000011 */
[----:B------:R-:W-:-:S04]  /*27d0*/  ULOP3.LUT UR5, UR21, 0x2, URZ, 0xfc, !UPT ;  /* 0x0000000215057892 */ /* 0x000fc8000f8efcff */
[----:B------:R-:W-:-:S09]  /*27e0*/  UISETP.NE.AND UP0, UPT, UR5, 0x2, UPT ;  /* 0x000000020500788c */ /* 0x000fd2000bf05270 */
[----:B------:R-:W-:Y:S05]  /*27f0*/  BRA.U UP0, `(.L_x_36) ;  /* 0x0000000100047547 */ /* 0x000fea000b800000 */
[----:B--2---:R-:W-:Y:S05]  /*2800*/  BPT.TRAP 0x1 ;  /* 0x000000040000795c */ /* 0x004fea0000300000 */
.L_x_36:
[----:B------:R-:W-:Y:S04]  /*2810*/  BSSY.RECONVERGENT B0, `(.L_x_37) ;  /* 0x0000003000007945 */ /* 0x000fe80003800200 */
[----:B------:R-:W-:Y:S05]  /*2820*/  @!P2 BRA `(.L_x_38) ;  /* 0x000000000004a947 */ /* 0x000fea0003800000 */
[----:B--2---:R-:W-:Y:S05]  /*2830*/  BPT.TRAP 0x1 ;  /* 0x000000040000795c */ /* 0x004fea0000300000 */
.L_x_38:
[----:B--2---:R-:W-:Y:S05]  /*2840*/  BSYNC.RECONVERGENT B0 ;  /* 0x0000000000007941 */ /* 0x004fea0003800200 */
.L_x_37:
[----:B------:R-:W-:Y:S02]  /*2850*/  UIADD3 UR5, UPT, UPT, UR4, 0x1, URZ ;  /* 0x0000000104057890 */ /* 0x000fe4000fffe0ff */
[----:B------:R-:W-:Y:S02]  /*2860*/  UIADD3 UR14, UP1, UPT, UR26, 0x80, URZ ;  /* 0x000000801a0e7890 */ /* 0x000fe4000ff3e0ff */
[----:B------:R-:W-:Y:S02]  /*2870*/  UISETP.NE.AND UP0, UPT, UR5, 0x42, UPT ;  /* 0x000000420500788c */ /* 0x000fe4000bf05270 */
[----:B------:R-:W-:Y:S02]  /*2880*/  ULEA UR16, UR4, UR30, 0xb ;  /* 0x0000001e04107291 */ /* 0x000fe4000f8e58ff */
[----:B------:R-:W-:Y:S02]  /*2890*/  USEL UR8, URZ, 0x1, UP0 ;  /* 0x00000001ff087887 */ /* 0x000fe40008000000 */
[----:B------:R-:W-:-:S02]  /*28a0*/  USEL UR6, UR5, URZ, UP0 ;  /* 0x000000ff05067287 */ /* 0x000fc40008000000 */
[----:B------:R-:W-:Y:S02]  /*28b0*/  UIADD3 UR22, UP0, UPT, UR26, 0x180, URZ ;  /* 0x000001801a167890 */ /* 0x000fe4000ff1e0ff */
[----:B------:R-:W-:Y:S01]  /*28c0*/  LOP3.LUT R12, R12, UR8, RZ, 0x3c, !PT ;  /* 0x000000080c0c7c12 */ /* 0x000fe2000f8e3cff */
[----:B------:R-:W-:Y:S02]  /*28d0*/  ULEA UR8, UR4, UR13, 0xa ;  /* 0x0000000d04087291 */ /* 0x000fe4000f8e50ff */
[----:B------:R-:W-:Y:S01]  /*28e0*/  ULEA UR5, UR6, UR13, 0x3 ;  /* 0x0000000d06057291 */ /* 0x000fe2000f8e18ff */
[----:B-1----:R-:W-:Y:S01]  /*28f0*/  SHF.L.U32 R0, R12, 0x1f, RZ ;  /* 0x0000001f0c007819 */ /* 0x002fe200000006ff */
[----:B------:R-:W-:Y:S02]  /*2900*/  USHF.L.U32 UR18, UR7, 0x3, URZ ;  /* 0x0000000307127899 */ /* 0x000fe400080006ff */
[----:B------:R-:W-:Y:S02]  /*2910*/  ULOP3.LUT UR17, UR17, 0xfefffff8, URZ, 0xc0, !UPT ;  /* 0xfefffff811117892 */ /* 0x000fe4000f8ec0ff */
[----:B------:R-:W-:-:S02]  /*2920*/  UIADD3.X UR15, UPT, UPT, URZ, UR27, URZ, UP1, !UPT ;  /* 0x0000001bff0f7290 */ /* 0x000fc40008ffe4ff */
[----:B------:R-:W-:Y:S01]  /*2930*/  UPRMT UR4, URZ, 0x5410, UR24 ;  /* 0x00005410ff047896 */ /* 0x000fe20008000018 */
[----:B------:R4:W1:Y:S01]  /*2940*/  SYNCS.PHASECHK.TRANS64.TRYWAIT P0, [UR5+0x210], R0 ;  /* 0x00021000ff0075a7 */ /* 0x0008620008001105 */
[----:B------:R-:W-:Y:S02]  /*2950*/  UIADD3 UR8, UPT, UPT, UR8, 0x27800, URZ ;  /* 0x0002780008087890 */ /* 0x000fe4000fffe0ff */
[----:B------:R-:W-:Y:S01]  /*2960*/  UIADD3.X UR23, UPT, UPT, URZ, UR27, URZ, UP0, !UPT ;  /* 0x0000001bff177290 */ /* 0x000fe200087fe4ff */
[----:B------:R-:W-:Y:S01]  /*2970*/  UMOV UR32, 0x0 ;  /* 0x0000000000207882 */ /* 0x000fe20000000000 */
[----:B------:R-:W-:Y:S01]  /*2980*/  UMOV UR33, 0x10000000 ;  /* 0x1000000000217882 */ /* 0x000fe20000000000 */
[----:B------:R-:W-:Y:S01]  /*2990*/  UMOV UR19, UR35 ;  /* 0x0000002300137c82 */ /* 0x000fe20008000000 */
[----:B------:R-:W-:Y:S01]  /*29a0*/  UMOV UR20, UR36 ;  /* 0x0000002400147c82 */ /* 0x000fe20008000000 */
[----:B------:R-:W-:Y:S01]  /*29b0*/  UMOV UR12, UR36 ;  /* 0x00000024000c7c82 */ /* 0x000fe20008000000 */
[----:B------:R-:W-:Y:S01]  /*29c0*/  UMOV UR9, UR17 ;  /* 0x0000001100097c82 */ /* 0x000fe20008000000 */
[----:B------:R-:W-:Y:S01]  /*29d0*/  UMOV UR10, UR18 ;  /* 0x00000012000a7c82 */ /* 0x000fe20008000000 */
[----:B------:R2:W-:Y:S01]  /*29e0*/  UTMALDG.3D.MULTICAST.2CTA [UR16], [UR14], UR4, desc[UR32] ;  /* 0x000020100e0073b4 */ /* 0x0005e20008211804 */
[----:B------:R-:W-:-:S04]  /*29f0*/  UIADD3 UR7, UPT, UPT, UR7, 0x1, URZ ;  /* 0x0000000107077890 */ /* 0x000fc8000fffe0ff */
[----:B------:R-:W-:Y:S01]  /*2a00*/  UISETP.NE.AND UP0, UPT, UR7, UR25, UPT ;  /* 0x000000190700728c */ /* 0x000fe2000bf05270 */
[----:B------:R4:W-:Y:S01]  /*2a10*/  UTMALDG.3D.2CTA [UR8], [UR22], desc[UR32] ;  /* 0x00002008160075b4 */ /* 0x0009e20008211000 */
[----:B--2---:R-:W-:-:S07]  /*2a20*/  UMOV UR4, UR6 ;  /* 0x0000000600047c82 */ /* 0x004fce0008000000 */
[----:B----4-:R-:W-:Y:S05]  /*2a30*/  BRA.U UP0, `(.L_x_39) ;  /* 0xfffffffd00487547 */ /* 0x010fea000b83ffff */
.L_x_33:
[C---:B------:R-:W-:Y:S01]  /*2a40*/  LEA R3, R11.reuse, UR13, 0x3 ;  /* 0x0000000d0b037c11 */ /* 0x040fe2000f8e18ff */
[----:B------:R-:W-:Y:S01]  /*2a50*/  NOP ;  /* 0x0000000000007918 */ /* 0x000fe20000000000 */
[----:B-1----:R-:W-:Y:S02]  /*2a60*/  SHF.L.U32 R0, R10, 0x1f, RZ ;  /* 0x0000001f0a007819 */ /* 0x002fe400000006ff */
[----:B------:R-:W-:Y:S02]  /*2a70*/  LEA R5, R11, UR13, 0x4 ;  /* 0x0000000d0b057c11 */ /* 0x000fe4000f8e20ff */
[----:B---3--:R-:W1:Y:S02]  /*2a80*/  SYNCS.PHASECHK.TRANS64.TRYWAIT P0, [R3+URZ+0x460], R0 ;  /* 0x00046000030075a7 */ /* 0x008e6400080011ff */
[----:B-1----:R-:W-:Y:S05]  /*2a90*/  @!P0 BRA `(.L_x_40) ;  /* 0x0000005400cc8947 */ /* 0x002fea0003800000 */
.L_x_136:
[----:B------:R-:W3:Y:S01]  /*2aa0*/  LDS.128 R4, [R5+0x4f0] ;  /* 0x0004f00005047984 */ /* 0x000ee20000000c00 */
[----:B------:R-:W-:Y:S01]  /*2ab0*/  UISETP.GE.AND UP0, UPT, UR42, 0x1, UPT ;  /* 0x000000012a00788c */ /* 0x000fe2000bf06270 */
[----:B------:R-:W-:Y:S01]  /*2ac0*/  @!PT LDS RZ, [RZ] ;  /* 0x00000000fffff984 */ /* 0x000fe20000000800 */
[----:B------:R-:W-:Y:S01]  /*2ad0*/  @!PT LDS RZ, [RZ] ;  /* 0x00000000fffff984 */ /* 0x000fe20000000800 */
[----:B------:R-:W-:Y:S01]  /*2ae0*/  @!PT LDS RZ, [RZ] ;  /* 0x00000000fffff984 */ /* 0x000fe20000000800 */
[----:B------:R-:W-:Y:S01]  /*2af0*/  @!PT LDS RZ, [RZ] ;  /* 0x00000000fffff984 */ /* 0x000fe20000000800 */
[----:B------:R4:W-:Y:S06]  /*2b00*/  MEMBAR.ALL.CTA ;  /* 0x0000000000007992 */ /* 0x0009ec0000008000 */
[----:B----4-:R-:W4:Y:S01]  /*2b10*/  FENCE.VIEW.ASYNC.S ;  /* 0x00000000000073c6 */ /* 0x010f220000000000 */
[----:B---3--:R-:W-:-:S13]  /*2b20*/  LOP3.LUT P0, RZ, R6, 0x1, RZ, 0xc0, !PT ;  /* 0x0000000106ff7812 */ /* 0x008fda000780c0ff */
[----:B----4-:R-:W-:Y:S01]  /*2b30*/  VOTEU.ANY UP1, P0 ;  /* 0x0000000000ff7886 */ /* 0x010fe20000020100 */
[----:B------:R-:W-:-:S13]  /*2b40*/  PLOP3.LUT P0, PT, PT, PT, UP1, 0x80, 0x8 ;  /* 0x000000000008781c */ /* 0x000fda0003f0f018 */
[----:B-1----:R-:W-:Y:S02]  /*2b50*/  @P0 LOP3.LUT R0, R5, 0xffff, RZ, 0xc0, !PT ;  /* 0x0000ffff05000812 */ /* 0x002fe400078ec0ff */
[----:B------:R-:W-:Y:S02]  /*2b60*/  @P0 MOV R2, R4 ;  /* 0x0000000400020202 */ /* 0x000fe40000000f00 */
[----:B------:R-:W-:Y:S01]  /*2b70*/  @P0 R2UR UR5, R0 ;  /* 0x00000000000502ca */ /* 0x000fe200000e0000 */
[----:B------:R-:W-:Y:S01]  /*2b80*/  VIADD R0, R3, 0x470 ;  /* 0x0000047003007836 */ /* 0x000fe20000000000 */
[----:B------:R-:W-:Y:S02]  /*2b90*/  @P0 SHF.R.U32.HI R4, RZ, 0x10, R5 ;  /* 0x00000010ff040819 */ /* 0x000fe40000011605 */
[----:B------:R-:W-:Y:S02]  /*2ba0*/  @P0 R2UR UR7, R2 ;  /* 0x00000000020702ca */ /* 0x000fe400000e0000 */
[----:B------:R-:W-:-:S02]  /*2bb0*/  PRMT R0, RZ, 0x654, R0 ;  /* 0x00000654ff007816 */ /* 0x000fc40000000000 */
[----:B------:R-:W-:Y:S02]  /*2bc0*/  @P0 R2UR UR4, R4 ;  /* 0x00000000040402ca */ /* 0x000fe400000e0000 */
[----:B------:R1:W-:Y:S03]  /*2bd0*/  SYNCS.ARRIVE.TRANS64.RED.A1T0 RZ, [R0+URZ], RZ ;  /* 0x000000ff00ff79a7 */ /* 0x0003e600081004ff */
[----:B------:R-:W-:-:S04]  /*2be0*/  @UP1 UMOV UR31, UR5 ;  /* 0x00000005001f1c82 */ /* 0x000fc80008000000 */
[----:B------:R-:W-:-:S04]  /*2bf0*/  @UP1 UMOV UR37, UR7 ;  /* 0x0000000700251c82 */ /* 0x000fc80008000000 */
[----:B------:R-:W-:Y:S01]  /*2c00*/  @UP1 UMOV UR36, UR4 ;  /* 0x0000000400241c82 */ /* 0x000fe20008000000 */
[----:B------:R-:W-:Y:S05]  /*2c10*/  BRA.U !UP0, `(.L_x_41) ;  /* 0x0000000108d47547 */ /* 0x000fea000b800000 */
[----:B------:R-:W2:Y:S01]  /*2c20*/  LDCU.128 UR16, c[0x0][0xb10] ;  /* 0x00016200ff1077ac */ /* 0x000ea20008000c00 */
[----:B------:R-:W3:Y:S01]  /*2c30*/  LDCU UR12, c[0x0][0xb20] ;  /* 0x00016400ff0c77ac */ /* 0x000ee20008000800 */
[----:B------:R-:W4:Y:S01]  /*2c40*/  LDCU UR20, c[0x0][0xb0c] ;  /* 0x00016180ff1477ac */ /* 0x000f220008000800 */
[----:B------:R-:W1:Y:S01]  /*2c50*/  LDCU.64 UR8, c[0x0][0xb28] ;  /* 0x00016500ff0877ac */ /* 0x000e620008000a00 */
[----:B------:R-:W-:Y:S02]  /*2c60*/  UISETP.NE.AND UP3, UPT, UR42, 0x1, UPT ;  /* 0x000000012a00788c */ /* 0x000fe4000bf65270 */
[----:B--2---:R-:W-:Y:S02]  /*2c70*/  UIMAD.WIDE.U32 UR10, UR38, UR19, URZ ;  /* 0x00000013260a72a5 */ /* 0x004fe4000f8e00ff */
[----:B------:R-:W-:Y:S02]  /*2c80*/  UIMAD.WIDE.U32 UR4, UR39, UR16, URZ ;  /* 0x00000010270472a5 */ /* 0x000fe4000f8e00ff */
[----:B------:R-:W-:-:S02]  /*2c90*/  UISETP.NE.AND UP0, UPT, UR18, 0x1, UPT ;  /* 0x000000011200788c */ /* 0x000fc4000bf05270 */
[----:B------:R-:W-:Y:S01]  /*2ca0*/  UIMAD.WIDE.U32 UR22, UR31, UR19, URZ ;  /* 0x000000131f1672a5 */ /* 0x000fe2000f8e00ff */
[----:B------:R-:W-:Y:S02]  /*2cb0*/  UMOV UR10, UR11 ;  /* 0x0000000b000a7c82 */ /* 0x000fe40008000000 */
[----:B------:R-:W-:Y:S01]  /*2cc0*/  UMOV UR4, UR5 ;  /* 0x0000000500047c82 */ /* 0x000fe20008000000 */
[----:B---3--:R-:W-:Y:S02]  /*2cd0*/  USHF.R.U32.HI UR10, URZ, UR12, UR10 ;  /* 0x0000000cff0a7299 */ /* 0x008fe4000801160a */
[----:B----4-:R-:W-:Y:S02]  /*2ce0*/  UISETP.NE.AND UP2, UPT, UR20, 0x1, UPT ;  /* 0x000000011400788c */ /* 0x010fe4000bf45270 */
[----:B------:R-:W-:Y:S02]  /*2cf0*/  USHF.R.U32.HI UR4, URZ, UR17, UR4 ;  /* 0x00000011ff047299 */ /* 0x000fe40008011604 */
[----:B------:R-:W-:-:S02]  /*2d00*/  USEL UR5, UR38, UR10, !UP0 ;  /* 0x0000000a26057287 */ /* 0x000fc4000c000000 */
[----:B------:R-:W-:Y:S02]  /*2d10*/  USEL UR7, UR39, UR4, !UP2 ;  /* 0x0000000427077287 */ /* 0x000fe4000d000000 */
[----:B-1----:R-:W-:Y:S01]  /*2d20*/  UIMAD.WIDE.U32 UR10, UR5, UR8, URZ ;  /* 0x00000008050a72a5 */ /* 0x002fe2000f8e00ff */
[----:B------:R-:W-:Y:S01]  /*2d30*/  UMOV UR4, UR23 ;  /* 0x0000001700047c82 */ /* 0x000fe20008000000 */
[----:B------:R-:W-:Y:S02]  /*2d40*/  UIMAD.WIDE.U32 UR14, UR37, UR16, URZ ;  /* 0x00000010250e72a5 */ /* 0x000fe4000f8e00ff */
[----:B------:R-:W-:-:S03]  /*2d50*/  UIMAD.WIDE.U32 UR22, UR7, UR8, URZ ;  /* 0x00000008071672a5 */ /* 0x000fc6000f8e00ff */
[----:B------:R-:W-:Y:S01]  /*2d60*/  UMOV UR10, UR11 ;  /* 0x0000000b000a7c82 */ /* 0x000fe20008000000 */
[----:B------:R-:W-:Y:S02]  /*2d70*/  USHF.R.U32.HI UR4, URZ, UR12, UR4 ;  /* 0x0000000cff047299 */ /* 0x000fe40008011604 */
[----:B------:R-:W-:Y:S01]  /*2d80*/  @UP3 USHF.R.U32.HI UR5, URZ, UR9, UR10 ;  /* 0x00000009ff053299 */ /* 0x000fe2000801160a */
[----:B------:R-:W-:Y:S01]  /*2d90*/  UMOV UR14, UR15 ;  /* 0x0000000f000e7c82 */ /* 0x000fe20008000000 */
[----:B------:R-:W-:Y:S01]  /*2da0*/  UMOV UR22, UR23 ;  /* 0x0000001700167c82 */ /* 0x000fe20008000000 */
[----:B------:R-:W-:Y:S02]  /*2db0*/  USHF.R.U32.HI UR17, URZ, UR17, UR14 ;  /* 0x00000011ff117299 */ /* 0x000fe4000801160e */
[----:B------:R-:W-:Y:S02]  /*2dc0*/  USEL UR4, UR31, UR4, !UP0 ;  /* 0x000000041f047287 */ /* 0x000fe4000c000000 */
[----:B------:R-:W-:-:S02]  /*2dd0*/  @UP3 USHF.R.U32.HI UR7, URZ, UR9, UR22 ;  /* 0x00000009ff073299 */ /* 0x000fc40008011616 */
[----:B------:R-:W-:Y:S02]  /*2de0*/  UIMAD UR10, UR42, UR5, URZ ;  /* 0x000000052a0a72a4 */ /* 0x000fe4000f8e02ff */
[----:B------:R-:W-:Y:S02]  /*2df0*/  USEL UR5, UR37, UR17, !UP2 ;  /* 0x0000001125057287 */ /* 0x000fe4000d000000 */
[----:B------:R-:W-:Y:S02]  /*2e00*/  UIMAD UR12, UR42, UR7, URZ ;  /* 0x000000072a0c72a4 */ /* 0x000fe4000f8e02ff */
[----:B------:R-:W-:Y:S02]  /*2e10*/  UISETP.GE.AND UP0, UPT, UR4, UR10, UPT ;  /* 0x0000000a0400728c */ /* 0x000fe4000bf06270 */
[----:B------:R-:W-:Y:S02]  /*2e20*/  UIMAD.WIDE.U32 UR10, UR4, UR8, URZ ;  /* 0x00000008040a72a5 */ /* 0x000fe4000f8e00ff */
[----:B------:R-:W-:-:S02]  /*2e30*/  UISETP.GE.OR UP0, UPT, UR5, UR12, UP0 ;  /* 0x0000000c0500728c */ /* 0x000fc40008706670 */
[----:B------:R-:W-:Y:S02]  /*2e40*/  UIMAD.WIDE.U32 UR14, UR5, UR8, URZ ;  /* 0x00000008050e72a5 */ /* 0x000fe4000f8e00ff */
[----:B------:R-:W-:Y:S01]  /*2e50*/  UIADD3 UR12, UPT, UPT, -UR5, URZ, URZ ;  /* 0x000000ff050c7290 */ /* 0x000fe2000fffe1ff */
[----:B------:R-:W-:Y:S01]  /*2e60*/  UMOV UR10, UR11 ;  /* 0x0000000b000a7c82 */ /* 0x000fe20008000000 */
[----:B------:R-:W-:Y:S02]  /*2e70*/  UIADD3 UR11, UPT, UPT, -UR4, URZ, URZ ;  /* 0x000000ff040b7290 */ /* 0x000fe4000fffe1ff */
[----:B------:R-:W-:-:S03]  /*2e80*/  USHF.R.U32.HI UR10, URZ, UR9, UR10 ;  /* 0x00000009ff0a7299 */ /* 0x000fc6000801160a */
[----:B------:R-:W-:Y:S01]  /*2e90*/  @!UP0 UMOV UR8, UR15 ;  /* 0x0000000f00088c82 */ /* 0x000fe20008000000 */
[----:B------:R-:W-:Y:S02]  /*2ea0*/  UIMAD UR11, UR18, UR11, UR31 ;  /* 0x0000000b120b72a4 */ /* 0x000fe4000f8e021f */
[----:B------:R-:W-:Y:S02]  /*2eb0*/  USEL UR10, UR4, UR10, !UP3 ;  /* 0x0000000a040a7287 */ /* 0x000fe4000d800000 */
[----:B------:R-:W-:Y:S02]  /*2ec0*/  @!UP0 USHF.R.U32.HI UR8, URZ, UR9, UR8 ;  /* 0x00000009ff088299 */ /* 0x000fe40008011608 */
[----:B------:R-:W-:Y:S02]  /*2ed0*/  UIADD3 UR9, UPT, UPT, -UR10, URZ, URZ ;  /* 0x000000ff0a097290 */ /* 0x000fe4000fffe1ff */
[----:B------:R-:W-:Y:S02]  /*2ee0*/  @!UP0 USEL UR8, UR5, UR8, !UP3 ;  /* 0x0000000805088287 */ /* 0x000fe4000d800000 */
[----:B------:R-:W-:-:S02]  /*2ef0*/  UIMAD UR9, UR42, UR9, UR4 ;  /* 0x000000092a0972a4 */ /* 0x000fc4000f8e0204 */
[----:B------:R-:W-:Y:S02]  /*2f00*/  @!UP0 UIADD3 UR10, UPT, UPT, UR10, -UR8, URZ ;  /* 0x800000080a0a8290 */ /* 0x000fe4000fffe0ff */
[----:B------:R-:W-:Y:S02]  /*2f10*/  @!UP0 UIMAD UR8, UR9, UR7, UR8 ;  /* 0x00000007090882a4 */ /* 0x000fe4000f8e0208 */
[----:B------:R-:W-:Y:S02]  /*2f20*/  @!UP0 UIMAD UR4, UR42, UR10, UR5 ;  /* 0x0000000a2a0482a4 */ /* 0x000fe4000f8e0205 */
[----:B------:R-:W-:Y:S02]  /*2f30*/  UIMAD UR7, UR20, UR12, UR37 ;  /* 0x0000000c140772a4 */ /* 0x000fe4000f8e0225 */
[----:B------:R-:W-:Y:S01]  /*2f40*/  UIMAD UR31, UR4, UR18, UR11 ;  /* 0x00000012041f72a4 */ /* 0x000fe2000f8e020b */
[----:B------:R-:W-:Y:S02]  /*2f50*/  @!UP0 UMOV UR5, UR8 ;  /* 0x0000000800058c82 */ /* 0x000fe40008000000 */
[----:B------:R-:W-:-:S12]  /*2f60*/  UIMAD UR37, UR5, UR20, UR7 ;  /* 0x00000014052572a4 */ /* 0x000fd8000f8e0207 */
.L_x_41:
[----:B------:R-:W3:Y:S02]  /*2f70*/  LDCU UR4, c[0x0][0xb30] ;  /* 0x00016600ff0477ac */ /* 0x000ee40008000800 */
[----:B---3--:R-:W-:-:S09]  /*2f80*/  UISETP.NE.AND UP0, UPT, UR4, 0x1, UPT ;  /* 0x000000010400788c */ /* 0x008fd2000bf05270 */
[----:B------:R-:W-:Y:S05]  /*2f90*/  BRA.U UP0, `(.L_x_42) ;  /* 0x0000000100447547 */ /* 0x000fea000b800000 */
[----:B------:R-:W3:Y:S01]  /*2fa0*/  LDCU.128 UR16, c[0x0][0xb10] ;  /* 0x00016200ff1077ac */ /* 0x000ee20008000c00 */
[----:B------:R-:W4:Y:S01]  /*2fb0*/  LDCU UR10, c[0x0][0xb0c] ;  /* 0x00016180ff0a77ac */ /* 0x000f220008000800 */
[----:B------:R-:W1:Y:S01]  /*2fc0*/  LDCU UR7, c[0x0][0xb20] ;  /* 0x00016400ff0777ac */ /* 0x000e620008000800 */
[----:B---3--:R-:W-:Y:S02]  /*2fd0*/  UIMAD.WIDE.U32 UR8, UR37, UR16, URZ ;  /* 0x00000010250872a5 */ /* 0x008fe4000f8e00ff */
[----:B------:R-:W-:Y:S02]  /*2fe0*/  UIMAD.WIDE.U32 UR4, UR31, UR19, URZ ;  /* 0x000000131f0472a5 */ /* 0x000fe4000f8e00ff */
[----:B----4-:R-:W-:Y:S02]  /*2ff0*/  UISETP.NE.AND UP2, UPT, UR10, 0x1, UPT ;  /* 0x000000010a00788c */ /* 0x010fe4000bf45270 */
[----:B------:R-:W-:Y:S01]  /*3000*/  UISETP.NE.AND UP0, UPT, UR18, 0x1, UPT ;  /* 0x000000011200788c */ /* 0x000fe2000bf05270 */
[----:B------:R-:W-:-:S02]  /*3010*/  UMOV UR8, UR9 ;  /* 0x0000000900087c82 */ /* 0x000fc40008000000 */
[----:B------:R-:W-:Y:S01]  /*3020*/  UMOV UR4, UR5 ;  /* 0x0000000500047c82 */ /* 0x000fe20008000000 */
[----:B------:R-:W-:Y:S02]  /*3030*/  USHF.R.U32.HI UR17, URZ, UR17, UR8 ;  /* 0x00000011ff117299 */ /* 0x000fe40008011608 */
[----:B-1----:R-:W-:Y:S02]  /*3040*/  USHF.R.U32.HI UR4, URZ, UR7, UR4 ;  /* 0x00000007ff047299 */ /* 0x002fe40008011604 */
[----:B------:R-:W-:Y:S02]  /*3050*/  USEL UR5, UR37, UR17, !UP2 ;  /* 0x0000001125057287 */ /* 0x000fe4000d000000 */
[----:B------:R-:W-:-:S04]  /*3060*/  USEL UR4, UR31, UR4, !UP0 ;  /* 0x000000041f047287 */ /* 0x000fc8000c000000 */
[----:B------:R-:W-:Y:S02]  /*3070*/  UIADD3 UR7, UPT, UPT, UR5, -UR4, URZ ;  /* 0x8000000405077290 */ /* 0x000fe4000fffe0ff */
[----:B------:R-:W-:Y:S02]  /*3080*/  UIADD3 UR4, UPT, UPT, -UR5, UR4, URZ ;  /* 0x0000000405047290 */ /* 0x000fe4000fffe1ff */
[----:B------:R-:W-:Y:S02]  /*3090*/  UIMAD UR31, UR7, UR18, UR31 ;  /* 0x00000012071f72a4 */ /* 0x000fe4000f8e021f */
[----:B------:R-:W-:-:S12]  /*30a0*/  UIMAD UR37, UR4, UR10, UR37 ;  /* 0x0000000a042572a4 */ /* 0x000fd8000f8e0225 */
.L_x_42:
[----:B------:R-:W-:Y:S01]  /*30b0*/  VIADD R11, R11, 0x1 ;  /* 0x000000010b0b7836 */ /* 0x000fe20000000000 */
[----:B------:R-:W-:Y:S01]  /*30c0*/  R2UR UR4, R65 ;  /* 0x00000000410472ca */ /* 0x000fe200000e0000 */
[----:B------:R-:W-:Y:S01]  /*30d0*/  UIADD3 UR25, UPT, UPT, UR31, UR63, URZ ;  /* 0x0000003f1f197290 */ /* 0x000fe2000fffe0ff */
[----:B------:R-:W-:Y:S02]  /*30e0*/  PLOP3.LUT P1, PT, PT, PT, PT, 0x80, 0x8 ;  /* 0x000000000008781c */ /* 0x000fe40003f2f070 */
[----:B------:R-:W-:-:S04]  /*30f0*/  ISETP.NE.AND P0, PT, R11, 0x2, PT ;  /* 0x000000020b00780c */ /* 0x000fc80003f05270 */
[----:B------:R-:W-:Y:S02]  /*3100*/  SEL R3, RZ, 0x1, P0 ;  /* 0x00000001ff037807 */ /* 0x000fe40000000000 */
[----:B------:R-:W-:Y:S02]  /*3110*/  SEL R11, R11, RZ, P0 ;  /* 0x000000ff0b0b7207 */ /* 0x000fe40000000000 */
[----:B------:R-:W-:Y:S01]  /*3120*/  LOP3.LUT R10, R10, R3, RZ, 0x3c, !PT ;  /* 0x000000030a0a7212 */ /* 0x000fe200078e3cff */
[----:B------:R-:W-:Y:S01]  /*3130*/  UIADD3 UR20, UPT, UPT, UR37, UR4, URZ ;  /* 0x0000000425147290 */ /* 0x000fe2000fffe0ff */
[----:B------:R-:W-:Y:S11]  /*3140*/  BRA.U UP1, `(.L_x_43) ;  /* 0xfffffff1013c7547 */ /* 0x000ff6000b83ffff */
[----:B-1----:R-:W-:Y:S01]  /*3150*/  HFMA2 R0, -RZ, RZ, 0, 0 ;  /* 0x00000000ff007431 */ /* 0x002fe200000001ff */
[----:B------:R-:W-:-:S12]  /*3160*/  UIADD3 UR13, UPT, UPT, UR13, 0x210, URZ ;  /* 0x000002100d0d7890 */ /* 0x000fd8000fffe0ff */
.L_x_46:
[----:B------:R-:W-:Y:S01]  /*3170*/  ULEA UR4, UR6, UR13, 0x3 ;  /* 0x0000000d06047291 */ /* 0x000fe2000f8e18ff */
[----:B-1----:R-:W-:-:S08]  /*3180*/  SHF.L.U32 R3, R12, 0x1f, RZ ;  /* 0x0000001f0c037819 */ /* 0x002fd000000006ff */
[----:B------:R-:W1:Y:S02]  /*3190*/  SYNCS.PHASECHK.TRANS64.TRYWAIT P0, [UR4], R3 ;  /* 0x00000003ff0075a7 */ /* 0x000e640008001104 */
[----:B-1----:R-:W-:Y:S05]  /*31a0*/  @!P0 BRA `(.L_x_44) ;  /* 0x00000050001c8947 */ /* 0x002fea0003800000 */
.L_x_138:
[----:B------:R-:W-:-:S04]  /*31b0*/  UIADD3 UR4, UPT, UPT, UR6, 0x1, URZ ;  /* 0x0000000106047890 */ /* 0x000fc8000fffe0ff */
[----:B------:R-:W-:-:S04]  /*31c0*/  UISETP.NE.AND UP0, UPT, UR4, 0x42, UPT ;  /* 0x000000420400788c */ /* 0x000fc8000bf05270 */
[----:B------:R-:W-:Y:S02]  /*31d0*/  USEL UR6, URZ, 0x1, UP0 ;  /* 0x00000001ff067887 */ /* 0x000fe40008000000 */
[----:B------:R-:W-:-:S04]  /*31e0*/  USEL UR4, UR4, URZ, UP0 ;  /* 0x000000ff04047287 */ /* 0x000fc80008000000 */
[----:B------:R-:W-:Y:S01]  /*31f0*/  ULEA UR5, UR4, UR13, 0x3 ;  /* 0x0000000d04057291 */ /* 0x000fe2000f8e18ff */
[----:B------:R-:W-:-:S04]  /*3200*/  LOP3.LUT R12, R12, UR6, RZ, 0x3c, !PT ;  /* 0x000000060c0c7c12 */ /* 0x000fc8000f8e3cff */
[----:B-1----:R-:W-:-:S04]  /*3210*/  SHF.L.U32 R3, R12, 0x1f, RZ ;  /* 0x0000001f0c037819 */ /* 0x002fc800000006ff */
[----:B------:R-:W1:Y:S02]  /*3220*/  SYNCS.PHASECHK.TRANS64.TRYWAIT P0, [UR5], R3 ;  /* 0x00000003ff0075a7 */ /* 0x000e640008001105 */
[----:B-1----:R-:W-:Y:S05]  /*3230*/  @!P0 BRA `(.L_x_45) ;  /* 0x0000005000108947 */ /* 0x002fea0003800000 */
.L_x_140:
[----:B------:R-:W-:Y:S01]  /*3240*/  VIADD R0, R0, 0x2 ;  /* 0x0000000200007836 */ /* 0x000fe20000000000 */
[----:B------:R-:W-:-:S04]  /*3250*/  UIADD3 UR6, UPT, UPT, UR4, 0x1, URZ ;  /* 0x0000000104067890 */ /* 0x000fc8000fffe0ff */
[----:B------:R-:W-:Y:S01]  /*3260*/  ISETP.NE.AND P0, PT, R0, 0x42, PT ;  /* 0x000000420000780c */ /* 0x000fe20003f05270 */
[----:B------:R-:W-:-:S04]  /*3270*/  UISETP.NE.AND UP0, UPT, UR6, 0x42, UPT ;  /* 0x000000420600788c */ /* 0x000fc8000bf05270 */
[----:B------:R-:W-:Y:S02]  /*3280*/  USEL UR7, URZ, 0x1, UP0 ;  /* 0x00000001ff077887 */ /* 0x000fe40008000000 */
[----:B------:R-:W-:-:S04]  /*3290*/  USEL UR6, UR6, URZ, UP0 ;  /* 0x000000ff06067287 */ /* 0x000fc80008000000 */
[----:B------:R-:W-:Y:S02]  /*32a0*/  LOP3.LUT R12, R12, UR7, RZ, 0x3c, !PT ;  /* 0x000000070c0c7c12 */ /* 0x000fe4000f8e3cff */
[----:B--2---:R-:W-:Y:S06]  /*32b0*/  @!P0 EXIT ;  /* 0x000000000000894d */ /* 0x004fec0003800000 */
[----:B------:R-:W-:Y:S05]  /*32c0*/  BRA `(.L_x_46) ;  /* 0xfffffffc00a87947 */ /* 0x000fea000383ffff */
.L_x_23:
[----:B------:R-:W1:Y:S02]  /*32d0*/  S2UR UR4, SR_CgaCtaId ;  /* 0x00000000000479c3 */ /* 0x000e640000008800 */
[----:B-1----:R-:W-:-:S04]  /*32e0*/  UISETP.NE.AND UP0, UPT, UR4, URZ, UPT ;  /* 0x000000ff0400728c */ /* 0x002fc8000bf05270 */
[----:B------:R-:W-:-:S09]  /*32f0*/  UISETP.NE.OR UP0, UPT, UR13, 0x1, UP0 ;  /* 0x000000010d00788c */ /* 0x000fd20008705670 */
[----:B------:R-:W-:Y:S05]  /*3300*/  BRA.U UP0, `(.L_x_47) ;  /* 0x00000005004c7547 */ /* 0x000fea000b800000 */
[----:B------:R-:W1:Y:S01]  /*3310*/  S2UR UR5, SR_CgaCtaId ;  /* 0x00000000000579c3 */ /* 0x000e620000008800 */
[----:B------:R-:W-:Y:S01]  /*3320*/  UMOV UR4, 0x400 ;  /* 0x0000040000047882 */ /* 0x000fe20000000000 */
[----:B------:R-:W-:Y:S01]  /*3330*/  ISETP.GE.U32.AND P2, PT, R0, 0x4, PT ;  /* 0x000000040000780c */ /* 0x000fe20003f46070 */
[----:B------:R-:W-:Y:S01]  /*3340*/  IMAD.MOV.U32 R12, RZ, RZ, 0x1 ;  /* 0x00000001ff0c7424 */ /* 0x000fe200078e00ff */
[----:B------:R-:W-:Y:S02]  /*3350*/  CS2R R10, SRZ ;  /* 0x00000000000a7805 */ /* 0x000fe4000001ff00 */
[----:B------:R-:W-:Y:S01]  /*3360*/  CS2R R8, SRZ ;  /* 0x0000000000087805 */ /* 0x000fe2000001ff00 */
[----:B-1----:R-:W-:-:S03]  /*3370*/  ULEA UR6, UR5, UR4, 0x18 ;  /* 0x0000000405067291 */ /* 0x002fc6000f8ec0ff */
[----:B------:R-:W-:-:S09]  /*3380*/  UMOV UR5, URZ ;  /* 0x000000ff00057c82 */ /* 0x000fd20008000000 */
.L_x_51:
[----:B------:R-:W-:Y:S02]  /*3390*/  LEA R2, R8, UR6, 0x3 ;  /* 0x0000000608027c11 */ /* 0x000fe4000f8e18ff */
[----:B------:R-:W-:-:S03]  /*33a0*/  SHF.L.U32 R5, R9, 0x1f, RZ ;  /* 0x0000001f09057819 */ /* 0x000fc600000006ff */
[----:B------:R-:W-:Y:S01]  /*33b0*/  VIADD R4, R2, 0x4d0 ;  /* 0x000004d002047836 */ /* 0x000fe20000000000 */
[----:B------:R-:W1:Y:S02]  /*33c0*/  SYNCS.PHASECHK.TRANS64.TRYWAIT P0, [R2+URZ+0x4c0], R5 ;  /* 0x0004c005020075a7 */ /* 0x000e6400080011ff */
[----:B-1----:R-:W-:Y:S05]  /*33d0*/  @!P0 BRA `(.L_x_48) ;  /* 0x0000004c00c08947 */ /* 0x002fea0003800000 */
.L_x_141:
[----:B------:R-:W-:Y:S01]  /*33e0*/  ULEA UR4, UR5, UR6, 0x3 ;  /* 0x0000000605047291 */ /* 0x000fe2000f8e18ff */
[----:B------:R-:W-:Y:S02]  /*33f0*/  PRMT R4, RZ, 0x654, R4 ;  /* 0x00000654ff047816 */ /* 0x000fe40000000004 */
[----:B-1----:R-:W-:Y:S01]  /*3400*/  SHF.L.U32 R5, R12, 0x1f, RZ ;  /* 0x0000001f0c057819 */ /* 0x002fe200000006ff */
[----:B------:R-:W-:Y:S01]  /*3410*/  UIADD3 UR7, UPT, UPT, UR4, 0x460, URZ ;  /* 0x0000046004077890 */ /* 0x000fe2000fffe0ff */
[----:B------:R1:W-:Y:S05]  /*3420*/  SYNCS.ARRIVE.TRANS64.RED.A1T0 RZ, [R4+URZ], RZ ;  /* 0x000000ff04ff79a7 */ /* 0x0003ea00081004ff */
[----:B------:R-:W-:Y:S01]  /*3430*/  IMAD.U32 R7, RZ, RZ, UR7 ;  /* 0x00000007ff077e24 */ /* 0x000fe2000f8e00ff */
[----:B------:R-:W2:Y:S04]  /*3440*/  SYNCS.PHASECHK.TRANS64.TRYWAIT P0, [UR4+0x470], R5 ;  /* 0x00047005ff0075a7 */ /* 0x000ea80008001104 */
[----:B------:R-:W-:Y:S01]  /*3450*/  PRMT R6, R0, 0x654, R7 ;  /* 0x0000065400067816 */ /* 0x000fe20000000007 */
[----:B-1----:R-:W-:Y:S01]  /*3460*/  @!P2 IMAD.MOV.U32 R4, RZ, RZ, 0x10 ;  /* 0x00000010ff04a424 */ /* 0x002fe200078e00ff */
[----:B--2---:R-:W-:Y:S06]  /*3470*/  @!P0 BRA `(.L_x_49) ;  /* 0x0000004c00ac8947 */ /* 0x004fec0003800000 */
.L_x_143:
[----:B------:R-:W-:Y:S01]  /*3480*/  ULEA UR8, UR5, UR6, 0x4 ;  /* 0x0000000605087291 */ /* 0x000fe2000f8e20ff */
[----:B------:R-:W-:Y:S01]  /*3490*/  SEL R3, R6, R3, !P2 ;  /* 0x0000000306037207 */ /* 0x000fe20005000000 */
[----:B------:R-:W-:Y:S01]  /*34a0*/  UIADD3 UR9, UPT, UPT, UR4, 0x460, URZ ;  /* 0x0000046004097890 */ /* 0x000fe2000fffe0ff */
[----:B-1----:R-:W-:Y:S01]  /*34b0*/  LEA R2, R11, UR6, 0x3 ;  /* 0x000000060b027c11 */ /* 0x002fe2000f8e18ff */
[----:B------:R-:W-:Y:S01]  /*34c0*/  UIADD3 UR8, UPT, UPT, UR8, 0x4f0, URZ ;  /* 0x000004f008087890 */ /* 0x000fe2000fffe0ff */
[----:B------:R-:W-:Y:S01]  /*34d0*/  SHF.L.U32 R5, R10, 0x1f, RZ ;  /* 0x0000001f0a057819 */ /* 0x000fe200000006ff */
[----:B------:R1:W-:Y:S01]  /*34e0*/  @!P2 SYNCS.ARRIVE.TRANS64.RED RZ, [R3+URZ], R4 ;  /* 0x0000000403ffa9a7 */ /* 0x0003e200080004ff */
[----:B------:R-:W-:Y:S01]  /*34f0*/  UIADD3 UR4, UPT, UPT, UR5, 0x1, URZ ;  /* 0x0000000105047890 */ /* 0x000fe2000fffe0ff */
[----:B------:R-:W-:-:S03]  /*3500*/  VIADD R8, R8, 0x1 ;  /* 0x0000000108087836 */ /* 0x000fc60000000000 */
[----:B------:R-:W-:Y:S02]  /*3510*/  UISETP.NE.AND UP0, UPT, UR4, 0x2, UPT ;  /* 0x000000020400788c */ /* 0x000fe4000bf05270 */
[----:B------:R-:W-:Y:S06]  /*3520*/  UGETNEXTWORKID.BROADCAST [UR8], [UR9] ;  /* 0x00000000080073ca */ /* 0x000fec0008000100 */
[----:B------:R-:W-:Y:S01]  /*3530*/  USEL UR7, URZ, 0x1, UP0 ;  /* 0x00000001ff077887 */ /* 0x000fe20008000000 */
[----:B------:R-:W-:Y:S01]  /*3540*/  ISETP.NE.AND P0, PT, R8, 0x2, PT ;  /* 0x000000020800780c */ /* 0x000fe20003f05270 */
[----:B------:R-:W-:Y:S01]  /*3550*/  USEL UR5, UR4, URZ, UP0 ;  /* 0x000000ff04057287 */ /* 0x000fe20008000000 */
[----:B------:R-:W2:Y:S03]  /*3560*/  SYNCS.PHASECHK.TRANS64.TRYWAIT P1, [R2+URZ+0x460], R5 ;  /* 0x00046005020075a7 */ /* 0x000ea600080211ff */
[----:B------:R-:W-:Y:S01]  /*3570*/  LOP3.LUT R12, R12, UR7, RZ, 0x3c, !PT ;  /* 0x000000070c0c7c12 */ /* 0x000fe2000f8e3cff */
[----:B-12---:R-:W-:Y:S07]  /*3580*/  @!P1 BRA `(.L_x_50) ;  /* 0x0000004c00809947 */ /* 0x006fee0003800000 */
.L_x_144:
[C---:B------:R-:W-:Y:S01]  /*3590*/  LEA R4, R11.reuse, UR6, 0x4 ;  /* 0x000000060b047c11 */ /* 0x040fe2000f8e20ff */
[----:B-1----:R-:W-:Y:S01]  /*35a0*/  VIADD R2, R2, 0x470 ;  /* 0x0000047002027836 */ /* 0x002fe20000000000 */
[----:B------:R-:W-:Y:S01]  /*35b0*/  SEL R8, R8, RZ, P0 ;  /* 0x000000ff08087207 */ /* 0x000fe20000000000 */
[----:B------:R-:W-:-:S03]  /*35c0*/  VIADD R11, R11, 0x1 ;  /* 0x000000010b0b7836 */ /* 0x000fc60000000000 */
[----:B------:R-:W1:Y:S01]  /*35d0*/  LDS.128 R4, [R4+0x4f0] ;  /* 0x0004f00004047984 */ /* 0x000e620000000c00 */
[----:B------:R-:W-:Y:S02]  /*35e0*/  PRMT R2, RZ, 0x654, R2 ;  /* 0x00000654ff027816 */ /* 0x000fe40000000002 */
[C---:B------:R-:W-:Y:S01]  /*35f0*/  ISETP.NE.AND P1, PT, R11.reuse, 0x2, PT ;  /* 0x000000020b00780c */ /* 0x040fe20003f25270 */
[----:B------:R-:W-:Y:S01]  /*3600*/  @!PT LDS RZ, [RZ] ;  /* 0x00000000fffff984 */ /* 0x000fe20000000800 */
[----:B------:R-:W-:Y:S01]  /*3610*/  @!PT LDS RZ, [RZ] ;  /* 0x00000000fffff984 */ /* 0x000fe20000000800 */
[----:B------:R-:W-:Y:S01]  /*3620*/  @!PT LDS RZ, [RZ] ;  /* 0x00000000fffff984 */ /* 0x000fe20000000800 */
[----:B------:R-:W-:Y:S01]  /*3630*/  @!PT LDS RZ, [RZ] ;  /* 0x00000000fffff984 */ /* 0x000fe20000000800 */
[----:B------:R2:W-:Y:S06]  /*3640*/  MEMBAR.ALL.CTA ;  /* 0x0000000000007992 */ /* 0x0005ec0000008000 */
[----:B--2---:R-:W2:Y:S01]  /*3650*/  FENCE.VIEW.ASYNC.S ;  /* 0x00000000000073c6 */ /* 0x004ea20000000000 */
[----:B------:R-:W-:Y:S01]  /*3660*/  SEL R11, R11, RZ, P1 ;  /* 0x000000ff0b0b7207 */ /* 0x000fe20000800000 */
[----:B--2---:R2:W-:Y:S01]  /*3670*/  SYNCS.ARRIVE.TRANS64.RED.A1T0 RZ, [R2+URZ], RZ ;  /* 0x000000ff02ff79a7 */ /* 0x0045e200081004ff */
[----:B-1----:R-:W-:-:S02]  /*3680*/  LOP3.LUT P3, RZ, R6, 0x1, RZ, 0xc0, !PT ;  /* 0x0000000106ff7812 */ /* 0x002fc4000786c0ff */
[----:B------:R-:W-:-:S04]  /*3690*/  SEL R5, RZ, 0x1, P1 ;  /* 0x00000001ff057807 */ /* 0x000fc80000800000 */
[----:B------:R-:W-:Y:S02]  /*36a0*/  LOP3.LUT R10, R10, R5, RZ, 0x3c, !PT ;  /* 0x000000050a0a7212 */ /* 0x000fe400078e3cff */
[----:B--2---:R-:W-:-:S04]  /*36b0*/  SEL R2, RZ, 0x1, P0 ;  /* 0x00000001ff027807 */ /* 0x004fc80000000000 */
[----:B------:R-:W-:Y:S01]  /*36c0*/  LOP3.LUT R9, R9, R2, RZ, 0x3c, !PT ;  /* 0x0000000209097212 */ /* 0x000fe200078e3cff */
[----:B------:R-:W-:Y:S06]  /*36d0*/  @P3 BRA `(.L_x_51) ;  /* 0xfffffffc002c3947 */ /* 0x000fec000383ffff */
[----:B------:R-:W-:Y:S01]  /*36e0*/  ULEA UR4, UR5, UR6, 0x3 ;  /* 0x0000000605047291 */ /* 0x000fe2000f8e18ff */
[----:B------:R-:W-:-:S08]  /*36f0*/  SHF.L.U32 R3, R12, 0x1f, RZ ;  /* 0x0000001f0c037819 */ /* 0x000fd000000006ff */
[----:B------:R-:W1:Y:S02]  /*3700*/  SYNCS.PHASECHK.TRANS64 P0, [UR4+0x470], R3 ;  /* 0x00047003ff0075a7 */ /* 0x000e640008001004 */
[----:B-1----:R-:W-:Y:S05]  /*3710*/  @P0 BRA `(.L_x_52) ;  /* 0x0000000000080947 */ /* 0x002fea0003800000 */
[----:B------:R-:W1:Y:S02]  /*3720*/  SYNCS.PHASECHK.TRANS64.TRYWAIT P0, [UR4+0x470], R3 ;  /* 0x00047003ff0075a7 */ /* 0x000e640008001104 */
[----:B-1----:R-:W-:Y:S05]  /*3730*/  @!P0 BRA `(.L_x_53) ;  /* 0x0000004c00288947 */ /* 0x002fea0003800000 */
.L_x_52:
[----:B------:R-:W-:-:S04]  /*3740*/  UIADD3 UR7, UPT, UPT, UR5, 0x1, URZ ;  /* 0x0000000105077890 */ /* 0x000fc8000fffe0ff */
[----:B------:R-:W-:-:S04]  /*3750*/  UISETP.NE.AND UP0, UPT, UR7, 0x2, UPT ;  /* 0x000000020700788c */ /* 0x000fc8000bf05270 */
[----:B------:R-:W-:Y:S02]  /*3760*/  USEL UR8, URZ, 0x1, UP0 ;  /* 0x00000001ff087887 */ /* 0x000fe40008000000 */
[----:B------:R-:W-:-:S04]  /*3770*/  USEL UR7, UR7, URZ, UP0 ;  /* 0x000000ff07077287 */ /* 0x000fc80008000000 */
[----:B------:R-:W-:Y:S01]  /*3780*/  ULEA UR7, UR7, UR6, 0x3 ;  /* 0x0000000607077291 */ /* 0x000fe2000f8e18ff */
[----:B-1----:R-:W-:-:S04]  /*3790*/  LOP3.LUT R3, R12, UR8, RZ, 0x3c, !PT ;  /* 0x000000080c037c12 */ /* 0x002fc8000f8e3cff */
[----:B------:R-:W-:-:S04]  /*37a0*/  SHF.L.U32 R0, R3, 0x1f, RZ ;  /* 0x0000001f03007819 */ /* 0x000fc800000006ff */
[----:B------:R-:W1:Y:S02]  /*37b0*/  SYNCS.PHASECHK.TRANS64 P0, [UR7+0x470], R0 ;  /* 0x00047000ff0075a7 */ /* 0x000e640008001007 */
[----:B-1----:R-:W-:Y:S05]  /*37c0*/  @P0 EXIT ;  /* 0x000000000000094d */ /* 0x002fea0003800000 */
[----:B------:R-:W-:Y:S02]  /*37d0*/  SHF.L.U32 R3, R3, 0x1f, RZ ;  /* 0x0000001f03037819 */ /* 0x000fe400000006ff */
[----:B------:R-:W-:-:S07]  /*37e0*/  MOV R0, UR7 ;  /* 0x0000000700007c02 */ /* 0x000fce0008000f00 */
.L_x_54:
[----:B-1----:R1:W2:Y:S02]  /*37f0*/  SYNCS.PHASECHK.TRANS64.TRYWAIT P0, [R0+URZ+0x470], R3 ;  /* 0x00047003000075a7 */ /* 0x0022a400080011ff */
[----:B--2---:R-:W-:Y:S05]  /*3800*/  @!P0 NANOSLEEP.SYNCS 0x989680 ;  /* 0x009896800000895d */ /* 0x004fea0003900000 */
[----:B------:R-:W2:Y:S02]  /*3810*/  @!P0 SYNCS.PHASECHK.TRANS64 P0, [R0+URZ+0x470], R3 ;  /* 0x00047003000085a7 */ /* 0x000ea400080010ff */
[----:B--2---:R-:W-:Y:S05]  /*3820*/  @P0 EXIT ;  /* 0x000000000000094d */ /* 0x004fea0003800000 */
[----:B------:R-:W-:Y:S05]  /*3830*/  BRA `(.L_x_54) ;  /* 0xfffffffc00ec7947 */ /* 0x000fea000383ffff */
.L_x_47:
[----:B------:R-:W-:Y:S05]  /*3840*/  BRA.U UP4, `(.L_x_55) ;  /* 0x0000001104887547 */ /* 0x000fea000b800000 */
[----:B------:R-:W1:Y:S01]  /*3850*/  S2UR UR7, SR_CgaCtaId ;  /* 0x00000000000779c3 */ /* 0x000e620000008800 */
[----:B------:R-:W-:Y:S01]  /*3860*/  UMOV UR4, 0x40 ;  /* 0x0000004000047882 */ /* 0x000fe20000000000 */
[----:B------:R-:W-:Y:S01]  /*3870*/  NOP ;  /* 0x0000000000007918 */ /* 0x000fe20000000000 */
[----:B------:R-:W-:Y:S01]  /*3880*/  UMOV UR6, 0x400 ;  /* 0x0000040000067882 */ /* 0x000fe20000000000 */
[----:B-1----:R-:W-:Y:S02]  /*3890*/  ULEA UR5, UR7, UR4, 0x18 ;  /* 0x0000000407057291 */ /* 0x002fe4000f8ec0ff */
[----:B------:R-:W-:-:S07]  /*38a0*/  ULEA UR6, UR7, UR6, 0x18 ;  /* 0x0000000607067291 */ /* 0x000fce000f8ec0ff */
[----:B------:R-:W1:Y:S02]  /*38b0*/  LDS.U8 R0, [UR5+0x1c] ;  /* 0x00001c05ff007984 */ /* 0x000e640008000000 */
[----:B-1----:R-:W-:-:S13]  /*38c0*/  ISETP.NE.AND P0, PT, R0, RZ, PT ;  /* 0x000000ff0000720c */ /* 0x002fda0003f05270 */
[----:B------:R-:W-:Y:S05]  /*38d0*/  @P0 BRA `(.L_x_56) ;  /* 0x0000000400080947 */ /* 0x000fea0003800000 */
[----:B------:R-:W-:Y:S02]  /*38e0*/  UISETP.NE.U32.AND UP1, UPT, UR27, 0x1, UPT ;  /* 0x000000011b00788c */ /* 0x000fe4000bf25070 */
[----:B------:R-:W-:-:S07]  /*38f0*/  UIADD3 UR7, UPT, UPT, UR5, 0x8, URZ ;  /* 0x0000000805077890 */ /* 0x000fce000fffe0ff */
[----:B------:R-:W-:Y:S05]  /*3900*/  BRA.U !UP1, `(.L_x_57) ;  /* 0x00000001099c7547 */ /* 0x000fea000b800000 */
[----:B------:R-:W-:Y:S01]  /*3910*/  ELECT P0, URZ, PT ;  /* 0x0000000000ff782f */ /* 0x000fe20003800000 */
[----:B------:R-:W-:-:S12]  /*3920*/  BSSY B0, `(.L_x_57) ;  /* 0x0000025000007945 */ /* 0x000fd80003800000 */
[----:B------:R-:W-:Y:S05]  /*3930*/  @!P0 BRA `(.L_x_58) ;  /* 0x00000000008c8947 */ /* 0x000fea0003800000 */
[----:B------:R-:W-:-:S05]  /*3940*/  UMOV UR4, 0x10 ;  /* 0x0000001000047882 */ /* 0x000fca0000000000 */
[----:B------:R-:W-:Y:S04]  /*3950*/  DEPBAR.LE SB1, 0x36 ;  /* 0x00009d800000791a */ /* 0x000fe80000000000 */
[----:B------:R-:W1:Y:S02]  /*3960*/  UTCATOMSWS.2CTA.FIND_AND_SET.ALIGN UP0, UR4, UR4 ;  /* 0x00000004000475e3 */ /* 0x000e640008200800 */
[----:B-1----:R-:W-:Y:S01]  /*3970*/  MOV R11, UR4 ;  /* 0x00000004000b7c02 */ /* 0x002fe20008000f00 */
[----:B------:R-:W-:Y:S06]  /*3980*/  BRA.U UP0, `(.L_x_59) ;  /* 0x0000000100187547 */ /* 0x000fec000b800000 */
.L_x_60:
[----:B------:R-:W-:Y:S05]  /*3990*/  NANOSLEEP 0x64 ;  /* 0x000000640000795d */ /* 0x000fea0003800000 */
[----:B------:R-:W-:-:S05]  /*39a0*/  UMOV UR4, 0x10 ;  /* 0x0000001000047882 */ /* 0x000fca0000000000 */
[----:B------:R-:W-:Y:S04]  /*39b0*/  DEPBAR.LE SB1, 0x36 ;  /* 0x00009d800000791a */ /* 0x000fe80000000000 */
[----:B------:R-:W1:Y:S02]  /*39c0*/  UTCATOMSWS.2CTA.FIND_AND_SET.ALIGN UP0, UR4, UR4 ;  /* 0x00000004000475e3 */ /* 0x000e640008200800 */
[----:B-1----:R-:W-:Y:S01]  /*39d0*/  MOV R11, UR4 ;  /* 0x00000004000b7c02 */ /* 0x002fe20008000f00 */
[----:B------:R-:W-:Y:S05]  /*39e0*/  BRA.U !UP0, `(.L_x_60) ;  /* 0xfffffffd08e87547 */ /* 0x000fea000b83ffff */
.L_x_59:
[----:B------:R-:W1:Y:S01]  /*39f0*/  LDS R7, [UR5+0x10] ;  /* 0x00001005ff077984 */ /* 0x000e620008000800 */
[----:B------:R-:W-:Y:S01]  /*3a00*/  IMAD.U32 R5, RZ, RZ, UR6 ;  /* 0x00000006ff057e24 */ /* 0x000fe2000f8e00ff */
[----:B------:R-:W-:-:S03]  /*3a10*/  MOV R4, UR29 ;  /* 0x0000001d00047c02 */ /* 0x000fc60008000f00 */
[----:B------:R-:W-:Y:S01]  /*3a20*/  VIADD R5, R5, 0x510 ;  /* 0x0000051005057836 */ /* 0x000fe20000000000 */
[----:B-1----:R-:W-:-:S04]  /*3a30*/  SHF.L.U32 R7, R7, 0x1f, RZ ;  /* 0x0000001f07077819 */ /* 0x002fc800000006ff */
[----:B------:R-:W1:Y:S02]  /*3a40*/  SYNCS.PHASECHK.TRANS64.TRYWAIT P0, [UR5+0x8], R7 ;  /* 0x00000807ff0075a7 */ /* 0x000e640008001105 */
[----:B-1----:R-:W-:Y:S05]  /*3a50*/  @P0 BRA `(.L_x_61) ;  /* 0x0000000000080947 */ /* 0x002fea0003800000 */
[----:B------:R-:W1:Y:S02]  /*3a60*/  SYNCS.PHASECHK.TRANS64.TRYWAIT P0, [UR5+0x8], R7 ;  /* 0x00000807ff0075a7 */ /* 0x000e640008001105 */
[----:B-1----:R-:W-:Y:S05]  /*3a70*/  @!P0 BRA `(.L_x_62) ;  /* 0x0000004800708947 */ /* 0x002fea0003800000 */
.L_x_61:
[----:B-1----:R-:W-:Y:S01]  /*3a80*/  HFMA2 R0, -RZ, RZ, 0, 5.9604644775390625e-08 ;  /* 0x00000001ff007431 */ /* 0x002fe200000001ff */
[----:B------:R-:W-:Y:S01]  /*3a90*/  UPRMT UR4, UR29, 0x654, UR7 ;  /* 0x000006541d047896 */ /* 0x000fe20008000007 */
[----:B------:R-:W-:Y:S01]  /*3aa0*/  IMAD.MOV.U32 R8, RZ, RZ, 0xffff ;  /* 0x0000ffffff087424 */ /* 0x000fe200078e00ff */
[----:B------:R-:W-:Y:S01]  /*3ab0*/  PRMT R4, R4, 0x654, R5 ;  /* 0x0000065404047816 */ /* 0x000fe20000000005 */
[----:B------:R-:W-:Y:S02]  /*3ac0*/  IMAD.MOV.U32 R6, RZ, RZ, 0x4 ;  /* 0x00000004ff067424 */ /* 0x000fe400078e00ff */
[----:B------:R-:W-:Y:S01]  /*3ad0*/  IMAD.SHL.U32 R9, R11, 0x20, RZ ;  /* 0x000000200b097824 */ /* 0x000fe200078e00ff */
[----:B------:R-:W-:Y:S02]  /*3ae0*/  MOV R5, UR4 ;  /* 0x0000000400057c02 */ /* 0x000fe40008000f00 */
[-C--:B------:R-:W-:Y:S01]  /*3af0*/  SHF.L.U32 R8, R8, R11.reuse, RZ ;  /* 0x0000000b08087219 */ /* 0x080fe200000006ff */
[----:B------:R1:W-:Y:S01]  /*3b00*/  SYNCS.ARRIVE.TRANS64.RED RZ, [UR4], R6 ;  /* 0x00000006ffff79a7 */ /* 0x0003e20008000404 */
[----:B------:R-:W-:Y:S01]  /*3b10*/  SHF.L.U32 R7, R0, R11, RZ ;  /* 0x0000000b00077219 */ /* 0x000fe200000006ff */
[----:B------:R1:W-:Y:S04]  /*3b20*/  STS [UR6+0x510], R9 ;  /* 0x00051009ff007988 */ /* 0x0003e80008000806 */
[----:B------:R1:W-:Y:S04]  /*3b30*/  STAS [R4.64], R11 ;  /* 0x0000000b04007dbd */ /* 0x0003e8000c0008ff */
[----:B------:R1:W-:Y:S04]  /*3b40*/  ATOMS.OR RZ, [UR5+0x14], R8 ;  /* 0x00001408ffff798c */ /* 0x0003e8000b000005 */
[----:B------:R1:W-:Y:S04]  /*3b50*/  ATOMS.OR RZ, [UR5+0x18], R7 ;  /* 0x00001807ffff798c */ /* 0x0003e8000b000005 */
[----:B------:R1:W-:Y:S02]  /*3b60*/  ATOMS.XOR RZ, [UR5+0x10], R0 ;  /* 0x00001000ffff798c */ /* 0x0003e4000b800005 */
.L_x_58:
[----:B------:R-:W-:Y:S05]  /*3b70*/  BSYNC B0 ;  /* 0x0000000000007941 */ /* 0x000fea0003800000 */
.L_x_57:
[----:B------:R-:W-:Y:S05]  /*3b80*/  BRA.U UP1, `(.L_x_63) ;  /* 0x00000001016c7547 */ /* 0x000fea000b800000 */
[----:B------:R-:W-:-:S03]  /*3b90*/  UMOV UR4, 0xffffffff ;  /* 0xffffffff00047882 */ /* 0x000fc60000000000 */
[----:B------:R-:W-:Y:S05]  /*3ba0*/  BRA.DIV UR4, `(.L_x_64) ;  /* 0x0000004a043c7947 */ /* 0x000fea000b800000 */
[----:B------:R-:W-:-:S13]  /*3bb0*/  ELECT P0, URZ, PT ;  /* 0x0000000000ff782f */ /* 0x000fda0003800000 */
.L_x_148:
[----:B------:R-:W-:Y:S05]  /*3bc0*/  @!P0 BRA `(.L_x_63) ;  /* 0x00000000005c8947 */ /* 0x000fea0003800000 */
[----:B-1----:R-:W1:Y:S02]  /*3bd0*/  LDS R5, [UR5+0x10] ;  /* 0x00001005ff057984 */ /* 0x002e640008000800 */
[----:B-1----:R-:W-:-:S04]  /*3be0*/  SHF.L.U32 R5, R5, 0x1f, RZ ;  /* 0x0000001f05057819 */ /* 0x002fc800000006ff */
[----:B------:R-:W1:Y:S02]  /*3bf0*/  SYNCS.PHASECHK.TRANS64.TRYWAIT P0, [UR5+0x8], R5 ;  /* 0x00000805ff0075a7 */ /* 0x000e640008001105 */
[----:B-1----:R-:W-:Y:S05]  /*3c00*/  @P0 BRA `(.L_x_65) ;  /* 0x0000000000080947 */ /* 0x002fea0003800000 */
[----:B------:R-:W1:Y:S02]  /*3c10*/  SYNCS.PHASECHK.TRANS64.TRYWAIT P0, [UR5+0x8], R5 ;  /* 0x00000805ff0075a7 */ /* 0x000e640008001105 */
[----:B-1----:R-:W-:Y:S05]  /*3c20*/  @!P0 BRA `(.L_x_66) ;  /* 0x0000004800408947 */ /* 0x002fea0003800000 */
.L_x_65:
[----:B------:R-:W2:Y:S01]  /*3c30*/  LDS R7, [UR6+0x510] ;  /* 0x00051006ff077984 */ /* 0x000ea20008000800 */
[----:B-1----:R-:W-:Y:S02]  /*3c40*/  HFMA2 R0, -RZ, RZ, 0, 5.9604644775390625e-08 ;  /* 0x00000001ff007431 */ /* 0x002fe400000001ff */
[----:B------:R-:W-:Y:S01]  /*3c50*/  IMAD.MOV.U32 R4, RZ, RZ, 0xffff ;  /* 0x0000ffffff047424 */ /* 0x000fe200078e00ff */
[----:B------:R-:W-:Y:S01]  /*3c60*/  UPRMT UR4, UR29, 0x654, UR7 ;  /* 0x000006541d047896 */ /* 0x000fe20008000007 */
[----:B--2---:R-:W-:-:S03]  /*3c70*/  IMAD.SHL.U32 R5, R7, 0x20, RZ ;  /* 0x0000002007057824 */ /* 0x004fc600078e00ff */
[-C--:B------:R-:W-:Y:S02]  /*3c80*/  SHF.L.U32 R4, R4, R7.reuse, RZ ;  /* 0x0000000704047219 */ /* 0x080fe400000006ff */
[----:B------:R-:W-:Y:S01]  /*3c90*/  SHF.L.U32 R7, R0, R7, RZ ;  /* 0x0000000700077219 */ /* 0x000fe200000006ff */
[----:B------:R2:W-:Y:S04]  /*3ca0*/  STS [UR6+0x510], R5 ;  /* 0x00051005ff007988 */ /* 0x0005e80008000806 */
[----:B------:R2:W-:Y:S04]  /*3cb0*/  ATOMS.OR RZ, [UR5+0x14], R4 ;  /* 0x00001404ffff798c */ /* 0x0005e8000b000005 */
[----:B------:R2:W-:Y:S01]  /*3cc0*/  ATOMS.OR RZ, [UR5+0x18], R7 ;  /* 0x00001807ffff798c */ /* 0x0005e2000b000005 */
[----:B------:R-:W-:Y:S03]  /*3cd0*/  SYNCS.ARRIVE.TRANS64.RED.A1T0 RZ, [UR4], RZ ;  /* 0x000000ffffff79a7 */ /* 0x000fe60008100404 */
[----:B------:R2:W-:Y:S01]  /*3ce0*/  ATOMS.XOR RZ, [UR5+0x10], R0 ;  /* 0x00001000ffff798c */ /* 0x0005e2000b800005 */
[----:B------:R-:W-:Y:S05]  /*3cf0*/  BRA `(.L_x_63) ;  /* 0x0000000000107947 */ /* 0x000fea0003800000 */
.L_x_56:
[----:B------:R-:W-:Y:S02]  /*3d00*/  MOV R0, 0xffffffff ;  /* 0xffffffff00007802 */ /* 0x000fe40000000f00 */
[----:B------:R-:W-:-:S03]  /*3d10*/  MOV R4, 0x3d40 ;  /* 0x00003d4000047802 */ /* 0x000fc60000000f00 */
[----:B------:R1:W-:Y:S04]  /*3d20*/  STS [UR6+0x510], R0 ;  /* 0x00051000ff007988 */ /* 0x0003e80008000806 */
[----:B-1---5:R-:W-:Y:S05]  /*3d30*/  CALL.REL.NOINC `($__internal_1_$__cuda_sm10x_tcgen05_guardrail_trap_phase_invalid_during_alloc) ;  /* 0x0000004c00a07944 */ /* 0x022fea0003c00000 */
.L_x_63:
[----:B------:R-:W-:Y:S05]  /*3d40*/  WARPSYNC.ALL ;  /* 0x0000000000007948 */ /* 0x000fea0003800000 */
[----:B------:R-:W3:Y:S01]  /*3d50*/  S2UR UR4, SR_CgaCtaId ;  /* 0x00000000000479c3 */ /* 0x000ee20000008800 */
[----:B------:R-:W-:Y:S01]  /*3d60*/  UMOV UR13, 0x400 ;  /* 0x00000400000d7882 */ /* 0x000fe20000000000 */
[----:B------:R-:W-:-:S06]  /*3d70*/  NOP ;  /* 0x0000000000007918 */ /* 0x000fcc0000000000 */
[----:B------:R-:W-:Y:S06]  /*3d80*/  BAR.ARV 0x6, 0xa0 ;  /* 0x0182800000007b1d */ /* 0x000fec0000002000 */
[----:B------:R-:W4:Y:S01]  /*3d90*/  LDCU UR6, c[0x0][0x38c] ;  /* 0x00007180ff0677ac */ /* 0x000f220008000800 */
[----:B------:R-:W-:Y:S01]  /*3da0*/  LOP3.LUT R3, R3, 0xffff, RZ, 0xc0, !PT ;  /* 0x0000ffff03037812 */ /* 0x000fe200078ec0ff */
[----:B-1----:R-:W-:Y:S01]  /*3db0*/  IMAD.MOV.U32 R9, RZ, RZ, 0x1 ;  /* 0x00000001ff097424 */ /* 0x002fe200078e00ff */
[----:B------:R-:W-:Y:S01]  /*3dc0*/  LOP3.LUT R2, R2, 0xffff, RZ, 0xc0, !PT ;  /* 0x0000ffff02027812 */ /* 0x000fe200078ec0ff */
[----:B------:R-:W-:Y:S01]  /*3dd0*/  IMAD.MOV.U32 R8, RZ, RZ, RZ ;  /* 0x000000ffff087224 */ /* 0x000fe200078e00ff */
[----:B------:R-:W-:Y:S01]  /*3de0*/  R2UR UR16, R3 ;  /* 0x00000000031072ca */ /* 0x000fe200000e0000 */
[----:B------:R-:W-:Y:S01]  /*3df0*/  UMOV UR20, URZ ;  /* 0x000000ff00147c82 */ /* 0x000fe20008000000 */
[----:B------:R-:W-:-:S02]  /*3e00*/  R2UR UR24, R2 ;  /* 0x00000000021872ca */ /* 0x000fc400000e0000 */
[----:B------:R-:W-:Y:S01]  /*3e10*/  CS2R R2, SRZ ;  /* 0x0000000000027805 */ /* 0x000fe2000001ff00 */
[----:B------:R-:W-:Y:S01]  /*3e20*/  UMOV UR10, URZ ;  /* 0x000000ff000a7c82 */ /* 0x000fe20008000000 */
[----:B---3--:R-:W-:Y:S02]  /*3e30*/  ULEA UR13, UR4, UR13, 0x18 ;  /* 0x0000000d040d7291 */ /* 0x008fe4000f8ec0ff */
[----:B------:R-:W-:Y:S02]  /*3e40*/  UISETP.NE.AND UP3, UPT, UR27, URZ, UPT ;  /* 0x000000ff1b00728c */ /* 0x000fe4000bf65270 */
[----:B------:R-:W-:Y:S02]  /*3e50*/  UIADD3 UR5, UPT, UPT, UR13, 0x6800, URZ ;  /* 0x000068000d057890 */ /* 0x000fe4000fffe0ff */
[----:B------:R-:W-:Y:S02]  /*3e60*/  UIADD3 UR4, UPT, UPT, UR13, 0x27800, URZ ;  /* 0x000278000d047890 */ /* 0x000fe4000fffe0ff */
[----:B----4-:R-:W-:Y:S01]  /*3e70*/  UIADD3 UR6, UPT, UPT, UR6, 0x7, URZ ;  /* 0x0000000706067890 */ /* 0x010fe2000fffe0ff */
[----:B--2---:R-:W1:Y:S01]  /*3e80*/  LDS R0, [UR13+0x510] ;  /* 0x0005100dff007984 */ /* 0x004e620008000800 */
[----:B------:R-:W-:-:S02]  /*3e90*/  USHF.R.U32.HI UR5, URZ, 0x4, UR5 ;  /* 0x00000004ff057899 */ /* 0x000fc40008011605 */
[----:B------:R-:W-:Y:S02]  /*3ea0*/  USHF.R.S32.HI UR21, URZ, 0x1f, UR6 ;  /* 0x0000001fff157899 */ /* 0x000fe40008011406 */
[----:B------:R-:W-:Y:S02]  /*3eb0*/  USHF.R.U32.HI UR4, URZ, 0x4, UR4 ;  /* 0x00000004ff047899 */ /* 0x000fe40008011604 */
[----:B------:R-:W-:Y:S02]  /*3ec0*/  ULEA.HI UR21, UR21, UR6, URZ, 0x3 ;  /* 0x0000000615157291 */ /* 0x000fe4000f8f18ff */
[----:B------:R-:W-:Y:S02]  /*3ed0*/  ULOP3.LUT UR5, UR5, 0x3fff, URZ, 0xc0, !UPT ;  /* 0x00003fff05057892 */ /* 0x000fe4000f8ec0ff */
[----:B------:R-:W-:Y:S02]  /*3ee0*/  USHF.R.S32.HI UR21, URZ, 0x3, UR21 ;  /* 0x00000003ff157899 */ /* 0x000fe40008011415 */
[----:B------:R-:W-:-:S02]  /*3ef0*/  ULOP3.LUT UR18, UR4, 0x3fff, URZ, 0xc0, !UPT ;  /* 0x00003fff04127892 */ /* 0x000fc4000f8ec0ff */
[----:B------:R-:W-:Y:S02]  /*3f00*/  UISETP.LT.AND UP0, UPT, UR21, 0x1, UPT ;  /* 0x000000011500788c */ /* 0x000fe4000bf01270 */
[----:B------:R-:W-:Y:S02]  /*3f10*/  ULOP3.LUT UR17, UR5, 0x10000, URZ, 0xfc, !UPT ;  /* 0x0001000005117892 */ /* 0x000fe4000f8efcff */
[----:B------:R-:W-:Y:S02]  /*3f20*/  ULOP3.LUT UR18, UR18, 0x10000, URZ, 0xfc, !UPT ;  /* 0x0001000012127892 */ /* 0x000fe4000f8efcff */
[----:B------:R-:W-:Y:S01]  /*3f30*/  USEL UR25, UR21, 0x1, !UP0 ;  /* 0x0000000115197887 */ /* 0x000fe2000c000000 */
[----:B------:R-:W-:Y:S01]  /*3f40*/  UMOV UR11, URZ ;  /* 0x000000ff000b7c82 */ /* 0x000fe20008000000 */
[----:B------:R-:W-:Y:S01]  /*3f50*/  UMOV UR22, 0x0 ;  /* 0x0000000000167882 */ /* 0x000fe20000000000 */
[----:B------:R-:W-:Y:S01]  /*3f60*/  UMOV UR23, 0x8100910 ;  /* 0x0810091000177882 */ /* 0x000fe20000000000 */
[----:B-1----:R-:W-:-:S15]  /*3f70*/  R2UR UR26, R0 ;  /* 0x00000000001a72ca */ /* 0x002fde00000e0000 */
.L_x_74:
[C---:B------:R-:W-:Y:S02]  /*3f80*/  LEA R0, R8.reuse, UR13, 0x3 ;  /* 0x0000000d08007c11 */ /* 0x040fe4000f8e18ff */
[----:B------:R-:W-:Y:S02]  /*3f90*/  SHF.L.U32 R5, R3, 0x1f, RZ ;  /* 0x0000001f03057819 */ /* 0x000fe400000006ff */
[----:B------:R-:W-:Y:S02]  /*3fa0*/  LEA R4, R8, UR13, 0x4 ;  /* 0x0000000d08047c11 */ /* 0x000fe4000f8e20ff */
[----:B------:R-:W1:Y:S02]  /*3fb0*/  SYNCS.PHASECHK.TRANS64.TRYWAIT P0, [R0+URZ+0x460], R5 ;  /* 0x00046005000075a7 */ /* 0x000e6400080011ff */
[----:B-1-3--:R-:W-:Y:S05]  /*3fc0*/  @!P0 BRA `(.L_x_67) ;  /* 0x0000004400708947 */ /* 0x00afea0003800000 */
.L_x_149:
[----:B-1----:R-:W1:Y:S01]  /*3fd0*/  LDS.128 R4, [R4+0x4f0] ;  /* 0x0004f00004047984 */ /* 0x002e620000000c00 */
[----:B------:R-:W-:Y:S02]  /*3fe0*/  VIADD R0, R0, 0x470 ;  /* 0x0000047000007836 */ /* 0x000fe40000000000 */
[----:B------:R-:W-:Y:S01]  /*3ff0*/  VIADD R8, R8, 0x1 ;  /* 0x0000000108087836 */ /* 0x000fe20000000000 */
[----:B------:R-:W-:Y:S01]  /*4000*/  @!PT LDS RZ, [RZ] ;  /* 0x00000000fffff984 */ /* 0x000fe20000000800 */
[----:B------:R-:W-:Y:S01]  /*4010*/  @!PT LDS RZ, [RZ] ;  /* 0x00000000fffff984 */ /* 0x000fe20000000800 */
[----:B------:R-:W-:Y:S01]  /*4020*/  @!PT LDS RZ, [RZ] ;  /* 0x00000000fffff984 */ /* 0x000fe20000000800 */
[----:B------:R-:W-:Y:S01]  /*4030*/  @!PT LDS RZ, [RZ] ;  /* 0x00000000fffff984 */ /* 0x000fe20000000800 */
[----:B------:R2:W-:Y:S06]  /*4040*/  MEMBAR.ALL.CTA ;  /* 0x0000000000007992 */ /* 0x0005ec0000008000 */
[----:B--2---:R-:W2:Y:S01]  /*4050*/  FENCE.VIEW.ASYNC.S ;  /* 0x00000000000073c6 */ /* 0x004ea20000000000 */
[----:B------:R-:W-:-:S04]  /*4060*/  PRMT R0, RZ, 0x654, R0 ;  /* 0x00000654ff007816 */ /* 0x000fc80000000000 */
[----:B--2---:R2:W-:Y:S01]  /*4070*/  SYNCS.ARRIVE.TRANS64.RED.A1T0 RZ, [R0+URZ], RZ ;  /* 0x000000ff00ff79a7 */ /* 0x0045e200081004ff */
[----:B-1----:R-:W-:Y:S01]  /*4080*/  LOP3.LUT P1, RZ, R6, 0x1, RZ, 0xc0, !PT ;  /* 0x0000000106ff7812 */ /* 0x002fe2000782c0ff */
[----:B--2---:R-:W-:-:S12]  /*4090*/  BRA.U UP3, `(.L_x_68) ;  /* 0x0000000103cc7547 */ /* 0x004fd8000b800000 */
[----:B------:R-:W1:Y:S01]  /*40a0*/  LDCU UR4, c[0x0][0x38c] ;  /* 0x00007180ff0477ac */ /* 0x000e620008000800 */
[----:B------:R-:W-:Y:S02]  /*40b0*/  PLOP3.LUT P2, PT, PT, PT, PT, 0x80, 0x8 ;  /* 0x000000000008781c */ /* 0x000fe40003f4f070 */
[----:B------:R-:W-:Y:S01]  /*40c0*/  SHF.L.U32 R5, R9, 0x1f, RZ ;  /* 0x0000001f09057819 */ /* 0x000fe200000006ff */
[----:B------:R-:W-:Y:S02]  /*40d0*/  ULEA UR19, UR20, UR13, 0x3 ;  /* 0x0000000d14137291 */ /* 0x000fe4000f8e18ff */
[----:B-1----:R-:W-:-:S06]  /*40e0*/  UISETP.GE.AND UP0, UPT, UR4, 0x1, UPT ;  /* 0x000000010400788c */ /* 0x002fcc000bf06270 */
[----:B------:R-:W-:-:S05]  /*40f0*/  PLOP3.LUT P0, PT, PT, PT, UP0, 0x80, 0x8 ;  /* 0x000000000008781c */ /* 0x000fca0003f0f008 */
[----:B------:R-:W-:-:S08]  /*4100*/  @UP0 ULEA UR4, UR10, UR13, 0x3 ;  /* 0x0000000d0a040291 */ /* 0x000fd0000f8e18ff */
[----:B------:R-:W-:-:S04]  /*4110*/  @P0 SHF.L.U32 R0, R2, 0x1f, RZ ;  /* 0x0000001f02000819 */ /* 0x000fc800000006ff */
[----:B------:R1:W2:Y:S01]  /*4120*/  @P0 SYNCS.PHASECHK.TRANS64.TRYWAIT P2, [UR4], R0 ;  /* 0x00000000ff0005a7 */ /* 0x0002a20008041104 */
[----:B------:R-:W3:Y:S02]  /*4130*/  SYNCS.PHASECHK.TRANS64.TRYWAIT P0, [UR19+0x4a0], R5 ;  /* 0x0004a005ff0075a7 */ /* 0x000ee40008001113 */
[----:B-123--:R-:W-:Y:S05]  /*4140*/  @!P0 BRA `(.L_x_69) ;  /* 0x0000004400248947 */ /* 0x00efea0003800000 */
.L_x_151:
[----:B------:R-:W-:Y:S01]  /*4150*/  UMOV UR14, UR11 ;  /* 0x0000000b000e7c82 */ /* 0x000fe20008000000 */
[----:B------:R-:W-:Y:S05]  /*4160*/  BRA.U !UP0, `(.L_x_70) ;  /* 0x0000000108887547 */ /* 0x000fea000b800000 */
[----:B------:R-:W-:Y:S02]  /*4170*/  UIADD3 UR14, UPT, UPT, UR25, UR11, URZ ;  /* 0x0000000b190e7290 */ /* 0x000fe4000fffe0ff */
[----:B------:R-:W-:Y:S02]  /*4180*/  ULEA UR15, UR20, UR26, 0x5 ;  /* 0x0000001a140f7291 */ /* 0x000fe4000f8e28ff */
[----:B------:R-:W-:Y:S01]  /*4190*/  UPLOP3.LUT UP2, UPT, UPT, UPT, UPT, 0x40, 0x4 ;  /* 0x000000000004789c */ /* 0x000fe20003f4e870 */
[----:B------:R-:W-:Y:S01]  /*41a0*/  UMOV UR12, UR21 ;  /* 0x00000015000c7c82 */ /* 0x000fe20008000000 */
[----:B------:R-:W-:-:S09]  /*41b0*/  UMOV UR5, UR10 ;  /* 0x0000000a00057c82 */ /* 0x000fd20008000000 */
.L_x_73:
[----:B--2---:R-:W-:Y:S01]  /*41c0*/  ULEA UR6, UR5, UR13, 0x3 ;  /* 0x0000000d05067291 */ /* 0x004fe2000f8e18ff */
[----:B---3--:R-:W-:Y:S11]  /*41d0*/  @P2 BRA `(.L_x_71) ;  /* 0x00000000000c2947 */ /* 0x008ff60003800000 */
[----:B-1----:R-:W-:Y:S04]  /*41e0*/  SHF.L.U32 R5, R2, 0x1f, RZ ;  /* 0x0000001f02057819 */ /* 0x002fe800000006ff */
[----:B------:R-:W1:Y:S02]  /*41f0*/  SYNCS.PHASECHK.TRANS64.TRYWAIT P0, [UR6], R5 ;  /* 0x00000005ff0075a7 */ /* 0x000e640008001106 */
[----:B-1----:R-:W-:Y:S05]  /*4200*/  @!P0 BRA `(.L_x_72) ;  /* 0x00000044000c8947 */ /* 0x002fea0003800000 */
.L_x_71:
[----:B------:R-:W-:Y:S01]  /*4210*/  UISETP.NE.AND UP0, UPT, UR12, 0x1, UPT ;  /* 0x000000010c00788c */ /* 0x000fe2000bf05270 */
[----:B------:R-:W-:Y:S01]  /*4220*/  PLOP3.LUT P2, PT, PT, PT, PT, 0x80, 0x8 ;  /* 0x000000000008781c */ /* 0x000fe20003f4f070 */
[----:B------:R-:W-:Y:S02]  /*4230*/  UIADD3 UR4, UPT, UPT, UR5, 0x1, URZ ;  /* 0x0000000105047890 */ /* 0x000fe4000fffe0ff */
[----:B------:R-:W-:Y:S02]  /*4240*/  ULEA UR8, UR5, UR18, 0x6 ;  /* 0x0000001205087291 */ /* 0x000fe4000f8e30ff */
[----:B------:R-:W-:Y:S01]  /*4250*/  UISETP.NE.AND UP1, UPT, UR4, 0x42, UPT ;  /* 0x000000420400788c */ /* 0x000fe2000bf25270 */
[----:B------:R-:W-:Y:S01]  /*4260*/  PLOP3.LUT P0, PT, PT, PT, UP0, 0x80, 0x8 ;  /* 0x000000000008781c */ /* 0x000fe20003f0f008 */
[----:B------:R-:W-:Y:S02]  /*4270*/  UIADD3 UR11, UPT, UPT, UR11, 0x1, URZ ;  /* 0x000000010b0b7890 */ /* 0x000fe4000fffe0ff */
[----:B------:R-:W-:Y:S02]  /*4280*/  USEL UR7, URZ, 0x1, UP1 ;  /* 0x00000001ff077887 */ /* 0x000fe40008800000 */
[----:B------:R-:W-:Y:S01]  /*4290*/  USEL UR10, UR4, URZ, UP1 ;  /* 0x000000ff040a7287 */ /* 0x000fe20008800000 */
[----:B------:R-:W-:Y:S01]  /*42a0*/  UMOV UR9, 0xc0004010 ;  /* 0xc000401000097882 */ /* 0x000fe20000000000 */
[----:B------:R-:W-:Y:S02]  /*42b0*/  UIADD3 UR12, UPT, UPT, UR12, -0x1, URZ ;  /* 0xffffffff0c0c7890 */ /* 0x000fe4000fffe0ff */
[----:B------:R-:W-:Y:S01]  /*42c0*/  LOP3.LUT R2, R2, UR7, RZ, 0x3c, !PT ;  /* 0x0000000702027c12 */ /* 0x000fe2000f8e3cff */
[----:B------:R-:W-:Y:S01]  /*42d0*/  @UP0 ULEA UR4, UR10, UR13, 0x3 ;  /* 0x0000000d0a040291 */ /* 0x000fe2000f8e18ff */
[----:B------:R-:W-:Y:S02]  /*42e0*/  UMOV UR7, 0xc0004010 ;  /* 0xc000401000077882 */ /* 0x000fe40000000000 */
[----:B-1----:R-:W-:Y:S01]  /*42f0*/  @P0 SHF.L.U32 R0, R2, 0x1f, RZ ;  /* 0x0000001f02000819 */ /* 0x002fe200000006ff */
[----:B------:R-:W-:Y:S05]  /*4300*/  UISETP.NE.AND UP0, UPT, UR11, UR14, UPT ;  /* 0x0000000e0b00728c */ /* 0x000fea000bf05270 */
[----:B------:R2:W3:Y:S01]  /*4310*/  @P0 SYNCS.PHASECHK.TRANS64.TRYWAIT P2, [UR4], R0 ;  /* 0x00000000ff0005a7 */ /* 0x0004e20008041104 */
[----:B------:R-:W-:Y:S02]  /*4320*/  UIADD3 UR4, UPT, UPT, UR6, 0x210, URZ ;  /* 0x0000021006047890 */ /* 0x000fe4000fffe0ff */
[----:B------:R-:W-:Y:S03]  /*4330*/  ULEA UR6, UR5, UR17, 0x7 ;  /* 0x0000001105067291 */ /* 0x000fe6000f8e38ff */
[----:B------:R-:W-:Y:S06]  /*4340*/  UMOV UR5, UR10 ;  /* 0x0000000a00057c82 */ /* 0x000fec0008000000 */
[----:B------:R2:W-:Y:S01]  /*4350*/  UTCHMMA.2CTA gdesc[UR6], gdesc[UR8], tmem[UR15], tmem[UR22], idesc[UR23], UP2 ;  /* 0x00ff1608060075ea */ /* 0x0005e2000920000f */
[----:B------:R-:W-:Y:S01]  /*4360*/  UPLOP3.LUT UP2, UPT, UPT, UPT, UPT, 0x80, 0x8 ;  /* 0x000000000008789c */ /* 0x000fe20003f4f070 */
[----:B------:R2:W-:Y:S01]  /*4370*/  UTCBAR.2CTA.MULTICAST [UR4], URZ, UR16 ;  /* 0x000000ff040073e9 */ /* 0x0005e20008200810 */
[----:B------:R-:W-:Y:S09]  /*4380*/  BRA.U UP0, `(.L_x_73) ;  /* 0xfffffffd008c7547 */ /* 0x000ff2000b83ffff */
.L_x_70:
[----:B--2---:R-:W-:Y:S01]  /*4390*/  UIADD3 UR4, UPT, UPT, UR19, 0x480, URZ ;  /* 0x0000048013047890 */ /* 0x004fe2000fffe0ff */
[----:B------:R-:W-:-:S08]  /*43a0*/  UMOV UR11, UR14 ;  /* 0x0000000e000b7c82 */ /* 0x000fd00008000000 */
[----:B------:R2:W-:Y:S01]  /*43b0*/  UTCBAR.2CTA.MULTICAST [UR4], URZ, UR24 ;  /* 0x000000ff040073e9 */ /* 0x0005e20008200818 */
[----:B------:R-:W-:Y:S02]  /*43c0*/  NOP ;  /* 0x0000000000007918 */ /* 0x000fe40000000000 */
.L_x_68:
[----:B--2---:R-:W-:Y:S01]  /*43d0*/  UIADD3 UR4, UPT, UPT, UR20, 0x1, URZ ;  /* 0x0000000114047890 */ /* 0x004fe2000fffe0ff */
[----:B------:R-:W-:-:S03]  /*43e0*/  ISETP.NE.AND P0, PT, R8, 0x2, PT ;  /* 0x000000020800780c */ /* 0x000fc60003f05270 */
[----:B------:R-:W-:Y:S01]  /*43f0*/  UISETP.NE.AND UP0, UPT, UR4, 0x4, UPT ;  /* 0x000000040400788c */ /* 0x000fe2000bf05270 */
[----:B-1----:R-:W-:Y:S02]  /*4400*/  SEL R0, RZ, 0x1, P0 ;  /* 0x00000001ff007807 */ /* 0x002fe40000000000 */
[----:B------:R-:W-:Y:S01]  /*4410*/  SEL R8, R8, RZ, P0 ;  /* 0x000000ff08087207 */ /* 0x000fe20000000000 */
[----:B------:R-:W-:Y:S01]  /*4420*/  USEL UR5, URZ, 0x1, UP0 ;  /* 0x00000001ff057887 */ /* 0x000fe20008000000 */
[----:B------:R-:W-:Y:S01]  /*4430*/  LOP3.LUT R3, R3, R0, RZ, 0x3c, !PT ;  /* 0x0000000003037212 */ /* 0x000fe200078e3cff */
[----:B------:R-:W-:-:S04]  /*4440*/  USEL UR20, UR4, URZ, UP0 ;  /* 0x000000ff04147287 */ /* 0x000fc80008000000 */
[----:B------:R-:W-:Y:S01]  /*4450*/  LOP3.LUT R9, R9, UR5, RZ, 0x3c, !PT ;  /* 0x0000000509097c12 */ /* 0x000fe2000f8e3cff */
[----:B------:R-:W-:Y:S07]  /*4460*/  @P1 BRA `(.L_x_74) ;  /* 0xfffffff800c41947 */ /* 0x000fee000383ffff */
[----:B------:R-:W1:Y:S01]  /*4470*/  S2UR UR8, SR_CgaCtaId ;  /* 0x00000000000879c3 */ /* 0x000e620000008800 */
[----:B------:R-:W-:Y:S01]  /*4480*/  ELECT P0, URZ, PT ;  /* 0x0000000000ff782f */ /* 0x000fe20003800000 */
[----:B------:R-:W-:Y:S01]  /*4490*/  HFMA2 R0, -RZ, RZ, 0, 5.9604644775390625e-08 ;  /* 0x00000001ff007431 */ /* 0x000fe200000001ff */
[----:B------:R-:W-:-:S05]  /*44a0*/  UMOV UR4, 0x40 ;  /* 0x0000004000047882 */ /* 0x000fca0000000000 */
[----:B------:R-:W-:Y:S01]  /*44b0*/  UVIRTCOUNT.DEALLOC.SMPOOL 0x80 ;  /* 0x000000800000784c */ /* 0x000fe20000000000 */
[----:B------:R-:W-:Y:S02]  /*44c0*/  UISETP.NE.AND UP1, UPT, UR27, URZ, UPT ;  /* 0x000000ff1b00728c */ /* 0x000fe4000bf25270 */
[----:B-1----:R-:W-:-:S09]  /*44d0*/  ULEA UR8, UR8, UR4, 0x18 ;  /* 0x0000000408087291 */ /* 0x002fd2000f8ec0ff */
[----:B------:R1:W-:Y:S01]  /*44e0*/  @P0 STS.U8 [UR8+0x1c], R0 ;  /* 0x00001c00ff000988 */ /* 0x0003e20008000008 */
[----:B------:R-:W-:Y:S05]  /*44f0*/  BRA.U UP1, `(.L_x_75) ;  /* 0x0000000101a07547 */ /* 0x000fea000b800000 */
[----:B------:R-:W-:Y:S01]  /*4500*/  UIADD3 UR7, UPT, UPT, UR13, 0x4a0, URZ ;  /* 0x000004a00d077890 */ /* 0x000fe2000fffe0ff */
[----:B------:R-:W-:-:S03]  /*4510*/  SHF.L.U32 R3, R9, 0x1f, RZ ;  /* 0x0000001f09037819 */ /* 0x000fc600000006ff */
[----:B------:R-:W-:-:S09]  /*4520*/  ULEA UR4, UR20, UR7, 0x3 ;  /* 0x0000000714047291 */ /* 0x000fd2000f8e18ff */
[----:B------:R-:W2:Y:S02]  /*4530*/  SYNCS.PHASECHK.TRANS64.TRYWAIT P0, [UR4], R3 ;  /* 0x00000003ff0075a7 */ /* 0x000ea40008001104 */
[----:B--2---:R-:W-:Y:S05]  /*4540*/  @!P0 BRA `(.L_x_76) ;  /* 0x0000004000548947 */ /* 0x004fea0003800000 */
.L_x_154:
        /* <DEDUP_REMOVED lines=9> */
.L_x_156:
        /* <DEDUP_REMOVED lines=9> */
.L_x_158:
[----:B------:R-:W-:-:S04]  /*4670*/  UIADD3 UR4, UPT, UPT, UR4, 0x1, URZ ;  /* 0x0000000104047890 */ /* 0x000fc8000fffe0ff */
[----:B------:R-:W-:-:S04]  /*4680*/  UISETP.NE.AND UP0, UPT, UR4, 0x4, UPT ;  /* 0x000000040400788c */ /* 0x000fc8000bf05270 */
[----:B------:R-:W-:Y:S02]  /*4690*/  USEL UR5, URZ, 0x1, UP0 ;  /* 0x00000001ff057887 */ /* 0x000fe40008000000 */
[----:B------:R-:W-:-:S04]  /*46a0*/  USEL UR4, UR4, URZ, UP0 ;  /* 0x000000ff04047287 */ /* 0x000fc80008000000 */
[----:B------:R-:W-:Y:S01]  /*46b0*/  ULEA UR4, UR4, UR7, 0x3 ;  /* 0x0000000704047291 */ /* 0x000fe2000f8e18ff */
[----:B-1----:R-:W-:-:S04]  /*46c0*/  LOP3.LUT R3, R2, UR5, RZ, 0x3c, !PT ;  /* 0x0000000502037c12 */ /* 0x002fc8000f8e3cff */
[----:B------:R-:W-:Y:S01]  /*46d0*/  SHF.L.U32 R3, R3, 0x1f, RZ ;  /* 0x0000001f03037819 */ /* 0x000fe200000006ff */
[----:B------:R-:W-:-:S04]  /*46e0*/  IMAD.U32 R0, RZ, RZ, UR4 ;  /* 0x00000004ff007e24 */ /* 0x000fc8000f8e00ff */
[----:B------:R1:W2:Y:S03]  /*46f0*/  SYNCS.PHASECHK.TRANS64.TRYWAIT P0, [R0+URZ], R3 ;  /* 0x00000003000075a7 */ /* 0x0002a600080011ff */
[----:B--2---:R-:W-:Y:S05]  /*4700*/  @!P0 NANOSLEEP.SYNCS 0x989680 ;  /* 0x009896800000895d */ /* 0x004fea0003900000 */
[----:B------:R-:W2:Y:S02]  /*4710*/  @!P0 SYNCS.PHASECHK.TRANS64 P0, [R0+URZ], R3 ;  /* 0x00000003000085a7 */ /* 0x000ea400080010ff */
[----:B--2---:R-:W-:Y:S05]  /*4720*/  @P0 BRA `(.L_x_79) ;  /* 0x0000000000200947 */ /* 0x004fea0003800000 */
.L_x_80:
[----:B--2---:R2:W4:Y:S02]  /*4730*/  SYNCS.PHASECHK.TRANS64.TRYWAIT P0, [R0+URZ], R3 ;  /* 0x00000003000075a7 */ /* 0x00452400080011ff */
[----:B----4-:R-:W-:Y:S05]  /*4740*/  @!P0 NANOSLEEP.SYNCS 0x989680 ;  /* 0x009896800000895d */ /* 0x010fea0003900000 */
[----:B------:R-:W4:Y:S02]  /*4750*/  @!P0 SYNCS.PHASECHK.TRANS64 P0, [R0+URZ], R3 ;  /* 0x00000003000085a7 */ /* 0x000f2400080010ff */
[----:B----4-:R-:W-:Y:S05]  /*4760*/  @!P0 BRA `(.L_x_80) ;  /* 0xfffffffc00f08947 */ /* 0x010fea000383ffff */
[----:B------:R-:W-:Y:S05]  /*4770*/  BRA `(.L_x_79) ;  /* 0x00000000000c7947 */ /* 0x000fea0003800000 */
.L_x_75:
[----:B------:R-:W-:-:S04]  /*4780*/  UIADD3 UR4, UPT, UPT, UR13, 0x4e0, URZ ;  /* 0x000004e00d047890 */ /* 0x000fc8000fffe0ff */
[----:B------:R-:W-:-:S09]  /*4790*/  UPRMT UR4, UR29, 0x654, UR4 ;  /* 0x000006541d047896 */ /* 0x000fd20008000004 */
[----:B------:R-:W-:Y:S03]  /*47a0*/  SYNCS.ARRIVE.TRANS64.RED.A1T0 RZ, [UR4], RZ ;  /* 0x000000ffffff79a7 */ /* 0x000fe60008100404 */
.L_x_79:
[----:B-12---:R-:W-:Y:S01]  /*47b0*/  SHF.L.U32 R3, RZ, 0x1f, RZ ;  /* 0x0000001fff037819 */ /* 0x006fe200000006ff */
[----:B------:R-:W-:Y:S01]  /*47c0*/  UIADD3 UR4, UPT, UPT, UR13, 0x4e0, URZ ;  /* 0x000004e00d047890 */ /* 0x000fe2000fffe0ff */
[----:B------:R-:W-:Y:S02]  /*47d0*/  PLOP3.LUT P0, PT, PT, PT, UP1, 0x80, 0x8 ;  /* 0x000000000008781c */ /* 0x000fe40003f0f018 */
[----:B------:R-:W1:Y:S02]  /*47e0*/  SYNCS.PHASECHK.TRANS64.TRYWAIT P1, [UR13+0x4e0], R3 ;  /* 0x0004e003ff0075a7 */ /* 0x000e64000802110d */
[----:B-1----:R-:W-:Y:S09]  /*47f0*/  @!P1 BRA `(.L_x_81) ;  /* 0x0000003c00f09947 */ /* 0x002ff20003800000 */
.L_x_160:
[----:B------:R-:W-:Y:S01]  /*4800*/  @!UP1 UPRMT UR4, UR29, 0x654, UR4 ;  /* 0x000006541d049896 */ /* 0x000fe20008000004 */
[----:B------:R-:W-:Y:S01]  /*4810*/  UMOV UR5, 0xffff ;  /* 0x0000ffff00057882 */ /* 0x000fe20000000000 */
[----:B------:R-:W-:-:S07]  /*4820*/  UMOV UR6, 0x1 ;  /* 0x0000000100067882 */ /* 0x000fce0000000000 */
[----:B------:R-:W-:Y:S01]  /*4830*/  @!P0 SYNCS.ARRIVE.TRANS64.RED.A1T0 RZ, [UR4], RZ ;  /* 0x000000ffffff89a7 */ /* 0x000fe20008100404 */
[----:B------:R-:W-:Y:S01]  /*4840*/  NOP ;  /* 0x0000000000007918 */ /* 0x000fe20000000000 */
[----:B-1----:R-:W1:Y:S01]  /*4850*/  LDS R0, [UR8+0x14] ;  /* 0x00001408ff007984 */ /* 0x002e620008000800 */
[----:B------:R-:W-:-:S04]  /*4860*/  ULOP3.LUT UR4, UR26, 0xffff, URZ, 0xc0, !UPT ;  /* 0x0000ffff1a047892 */ /* 0x000fc8000f8ec0ff */
[----:B------:R-:W-:-:S04]  /*4870*/  USHF.R.U32.HI UR4, URZ, 0x5, UR4 ;  /* 0x00000005ff047899 */ /* 0x000fc80008011604 */
[----:B------:R-:W-:Y:S02]  /*4880*/  USHF.L.U32 UR5, UR5, UR4, URZ ;  /* 0x0000000405057299 */ /* 0x000fe400080006ff */
[----:B------:R-:W-:-:S04]  /*4890*/  USHF.L.U32 UR4, UR6, UR4, URZ ;  /* 0x0000000406047299 */ /* 0x000fc800080006ff */
[----:B-1----:R-:W-:-:S04]  /*48a0*/  LOP3.LUT R0, R0, UR5, RZ, 0xc0, !PT ;  /* 0x0000000500007c12 */ /* 0x002fc8000f8ec0ff */
[----:B------:R-:W-:-:S13]  /*48b0*/  ISETP.NE.AND P0, PT, R0, UR5, PT ;  /* 0x0000000500007c0c */ /* 0x000fda000bf05270 */
[----:B------:R-:W-:Y:S05]  /*48c0*/  @P0 BRA `(.L_x_82) ;  /* 0x0000000000580947 */ /* 0x000fea0003800000 */
[----:B------:R-:W1:Y:S02]  /*48d0*/  LDS R0, [UR8+0x18] ;  /* 0x00001808ff007984 */ /* 0x000e640008000800 */
[----:B-1----:R-:W-:-:S04]  /*48e0*/  LOP3.LUT R0, R0, UR4, RZ, 0xc0, !PT ;  /* 0x0000000400007c12 */ /* 0x002fc8000f8ec0ff */
[----:B------:R-:W-:-:S13]  /*48f0*/  ISETP.NE.AND P0, PT, R0, UR4, PT ;  /* 0x0000000400007c0c */ /* 0x000fda000bf05270 */
[----:B------:R-:W-:Y:S05]  /*4900*/  @P0 BRA `(.L_x_83) ;  /* 0x00000000003c0947 */ /* 0x000fea0003800000 */
[----:B------:R-:W1:Y:S01]  /*4910*/  S2R R2, SR_LANEID ;  /* 0x0000000000027919 */ /* 0x000e620000000000 */
[----:B------:R-:W-:Y:S01]  /*4920*/  ULOP3.LUT UR5, URZ, UR5, URZ, 0x33, !UPT ;  /* 0x00000005ff057292 */ /* 0x000fe2000f8e33ff */
[----:B------:R-:W-:Y:S01]  /*4930*/  LOP3.LUT R4, RZ, UR4, RZ, 0x33, !PT ;  /* 0x00000004ff047c12 */ /* 0x000fe2000f8e33ff */
[----:B------:R-:W-:Y:S02]  /*4940*/  VOTEU.ANY UR4, UPT, PT ;  /* 0x0000000000047886 */ /* 0x000fe400038e0100 */
[----:B------:R-:W-:Y:S01]  /*4950*/  UFLO.U32 UR4, UR4 ;  /* 0x00000004000472bd */ /* 0x000fe200080e0000 */
[----:B------:R-:W2:Y:S01]  /*4960*/  REDUX UR6, R4 ;  /* 0x00000000040673c4 */ /* 0x000ea20000000000 */
[----:B------:R-:W-:-:S06]  /*4970*/  IMAD.U32 R0, RZ, RZ, UR5 ;  /* 0x00000005ff007e24 */ /* 0x000fcc000f8e00ff */
[----:B------:R4:W-:Y:S01]  /*4980*/  UTCATOMSWS.AND URZ, UR5 ;  /* 0x0000000500ff79e3 */ /* 0x0009e20008000000 */
[----:B------:R-:W3:Y:S01]  /*4990*/  REDUX UR7, R0 ;  /* 0x00000000000773c4 */ /* 0x000ee20000000000 */
[----:B-1----:R-:W-:Y:S01]  /*49a0*/  ISETP.EQ.U32.AND P0, PT, R2, UR4, PT ;  /* 0x0000000402007c0c */ /* 0x002fe2000bf02070 */
[----:B--2---:R-:W-:Y:S01]  /*49b0*/  IMAD.U32 R2, RZ, RZ, UR6 ;  /* 0x00000006ff027e24 */ /* 0x004fe2000f8e00ff */
[----:B---3--:R-:W-:-:S11]  /*49c0*/  MOV R3, UR7 ;  /* 0x0000000700037c02 */ /* 0x008fd60008000f00 */
[----:B------:R4:W-:Y:S04]  /*49d0*/  @P0 ATOMS.AND RZ, [UR8+0x14], R3 ;  /* 0x00001403ffff098c */ /* 0x0009e8000a800008 */
[----:B------:R4:W-:Y:S01]  /*49e0*/  @P0 ATOMS.AND RZ, [UR8+0x18], R2 ;  /* 0x00001802ffff098c */ /* 0x0009e2000a800008 */
[----:B------:R-:W-:Y:S05]  /*49f0*/  BRA `(.L_x_84) ;  /* 0x0000000000147947 */ /* 0x000fea0003800000 */
.L_x_83:
[----:B------:R-:W-:Y:S02]  /*4a00*/  MOV R2, 0x4a20 ;  /* 0x00004a2000027802 */ /* 0x000fe40000000f00 */
[----:B---3-5:R-:W-:Y:S05]  /*4a10*/  CALL.REL.NOINC `($__internal_0_$__cuda_sm10x_tcgen05_guardrail_trap_col_being_dealloced_not_returned_by_alloc) ;  /* 0x00000040005c7944 */ /* 0x028fea0003c00000 */
[----:B------:R-:W-:Y:S05]  /*4a20*/  BRA `(.L_x_84) ;  /* 0x0000000000087947 */ /* 0x000fea0003800000 */
.L_x_82:
[----:B------:R-:W-:Y:S02]  /*4a30*/  MOV R2, 0x4a50 ;  /* 0x00004a5000027802 */ /* 0x000fe40000000f00 */
[----:B---3-5:R-:W-:Y:S05]  /*4a40*/  CALL.REL.NOINC `($__internal_2_$__cuda_sm10x_tcgen05_guardrail_trap_unallocated_columns_being_dealloced) ;  /* 0x0000004000687944 */ /* 0x028fea0003c00000 */
.L_x_84:
[----:B------:R-:W-:Y:S01]  /*4a50*/  NOP ;  /* 0x0000000000007918 */ /* 0x000fe20000000000 */
[----:B----4-:R-:W-:Y:S05]  /*4a60*/  EXIT ;  /* 0x000000000000794d */ /* 0x010fea0003800000 */
.L_x_55:
[----:B------:R-:W-:-:S09]  /*4a70*/  UISETP.NE.OR UP0, UPT, UR13, 0x3, !UP3 ;  /* 0x000000030d00788c */ /* 0x000fd2000df05670 */
[----:B------:R-:W-:Y:S05]  /*4a80*/  BRA.U UP0, `(.L_x_85) ;  /* 0x0000001100347547 */ /* 0x000fea000b800000 */
[----:B------:R-:W1:Y:S01]  /*4a90*/  S2UR UR6, SR_CgaCtaId ;  /* 0x00000000000679c3 */ /* 0x000e620000008800 */
[----:B------:R-:W2:Y:S01]  /*4aa0*/  LDCU UR37, c[0x0][0x370] ;  /* 0x00006e00ff2577ac */ /* 0x000ea20008000800 */
[----:B------:R-:W-:Y:S02]  /*4ab0*/  HFMA2 R13, -RZ, RZ, 0, 0 ;  /* 0x00000000ff0d7431 */ /* 0x000fe400000001ff */
[----:B------:R-:W-:Y:S01]  /*4ac0*/  IMAD.MOV.U32 R15, RZ, RZ, 0x1 ;  /* 0x00000001ff0f7424 */ /* 0x000fe200078e00ff */
[----:B------:R-:W-:Y:S01]  /*4ad0*/  MOV R7, 0x2000 ;  /* 0x0000200000077802 */ /* 0x000fe20000000f00 */
[----:B------:R-:W2:Y:S01]  /*4ae0*/  LDCU.128 UR32, c[0x0][0xb10] ;  /* 0x00016200ff2077ac */ /* 0x000ea20008000c00 */
[----:B------:R-:W-:Y:S01]  /*4af0*/  IMAD.MOV.U32 R14, RZ, RZ, RZ ;  /* 0x000000ffff0e7224 */ /* 0x000fe200078e00ff */
[----:B------:R-:W3:Y:S01]  /*4b00*/  LDC.64 R16, c[0x0][0x348] ;  /* 0x0000d200ff107b82 */ /* 0x000ee20000000a00 */
[----:B------:R-:W4:Y:S01]  /*4b10*/  LDCU UR31, c[0x0][0x374] ;  /* 0x00006e80ff1f77ac */ /* 0x000f220008000800 */
[----:B------:R-:W4:Y:S06]  /*4b20*/  LDCU UR15, c[0x0][0xb0c] ;  /* 0x00016180ff0f77ac */ /* 0x000f2c0008000800 */
[----:B------:R-:W3:Y:S01]  /*4b30*/  LDC.64 R2, c[0x0][0x888] ;  /* 0x00022200ff027b82 */ /* 0x000ee20000000a00 */
[----:B------:R-:W4:Y:S01]  /*4b40*/  LDCU UR40, c[0x0][0xb20] ;  /* 0x00016400ff2877ac */ /* 0x000f220008000800 */
[----:B------:R-:W4:Y:S06]  /*4b50*/  LDCU UR4, c[0x0][0xb30] ;  /* 0x00016600ff0477ac */ /* 0x000f2c0008000800 */
[----:B------:R-:W3:Y:S01]  /*4b60*/  LDC.64 R4, c[0x0][0x890] ;  /* 0x00022400ff047b82 */ /* 0x000ee20000000a00 */
[----:B------:R-:W-:Y:S01]  /*4b70*/  UMOV UR29, 0x400 ;  /* 0x00000400001d7882 */ /* 0x000fe20000000000 */
[----:B------:R-:W-:-:S02]  /*4b80*/  UPLOP3.LUT UP3, UPT, UPT, UPT, UPT, 0x40, 0x4 ;  /* 0x000000000004789c */ /* 0x000fc40003f6e870 */
[----:B-1----:R-:W-:Y:S02]  /*4b90*/  ULEA UR29, UR6, UR29, 0x18 ;  /* 0x0000001d061d7291 */ /* 0x002fe4000f8ec0ff */
[----:B--2---:R-:W-:Y:S02]  /*4ba0*/  UIMAD.WIDE.U32 UR6, UR37, UR32, URZ ;  /* 0x00000020250672a5 */ /* 0x004fe4000f8e00ff */
[----:B----4-:R-:W-:Y:S02]  /*4bb0*/  UIMAD.WIDE.U32 UR8, UR31, UR35, URZ ;  /* 0x000000231f0872a5 */ /* 0x010fe4000f8e00ff */
[----:B------:R-:W-:Y:S02]  /*4bc0*/  UISETP.GE.AND UP0, UPT, UR42, 0x1, UPT ;  /* 0x000000012a00788c */ /* 0x000fe4000bf06270 */
[----:B------:R-:W-:Y:S01]  /*4bd0*/  UISETP.NE.AND UP4, UPT, UR42, 0x1, UPT ;  /* 0x000000012a00788c */ /* 0x000fe2000bf85270 */
[----:B------:R-:W-:Y:S02]  /*4be0*/  UMOV UR6, UR7 ;  /* 0x0000000700067c82 */ /* 0x000fe40008000000 */
[----:B------:R-:W-:Y:S01]  /*4bf0*/  UMOV UR38, UR9 ;  /* 0x0000000900267c82 */ /* 0x000fe20008000000 */
[----:B------:R-:W1:Y:S01]  /*4c00*/  LDCU.64 UR22, c[0x0][0xb28] ;  /* 0x00016500ff1677ac */ /* 0x000e620008000a00 */
[----:B------:R-:W-:-:S02]  /*4c10*/  UISETP.NE.AND UP6, UPT, UR15, 0x1, UPT ;  /* 0x000000010f00788c */ /* 0x000fc4000bfc5270 */
[----:B------:R-:W-:Y:S02]  /*4c20*/  UISETP.NE.AND UP5, UPT, UR34, 0x1, UPT ;  /* 0x000000012200788c */ /* 0x000fe4000bfa5270 */
[----:B------:R-:W-:Y:S02]  /*4c30*/  USHF.R.U32.HI UR39, URZ, UR33, UR6 ;  /* 0x00000021ff277299 */ /* 0x000fe40008011606 */
[----:B------:R-:W-:Y:S02]  /*4c40*/  USHF.R.U32.HI UR38, URZ, UR40, UR38 ;  /* 0x00000028ff267299 */ /* 0x000fe40008011626 */
[----:B------:R-:W-:Y:S01]  /*4c50*/  UISETP.NE.AND UP2, UPT, UR4, 0x1, UPT ;  /* 0x000000010400788c */ /* 0x000fe2000bf45270 */
[----:B------:R-:W-:-:S10]  /*4c60*/  UMOV UR12, URZ ;  /* 0x000000ff000c7c82 */ /* 0x000fd40008000000 */
.L_x_94:
[C---:B------:R-:W-:Y:S02]  /*4c70*/  LEA R12, R14.reuse, UR29, 0x3 ;  /* 0x0000001d0e0c7c11 */ /* 0x040fe4000f8e18ff */
[----:B------:R-:W-:Y:S02]  /*4c80*/  SHF.L.U32 R9, R13, 0x1f, RZ ;  /* 0x0000001f0d097819 */ /* 0x000fe400000006ff */
[----:B------:R-:W-:Y:S02]  /*4c90*/  LEA R10, R14, UR29, 0x4 ;  /* 0x0000001d0e0a7c11 */ /* 0x000fe4000f8e20ff */
[----:B------:R-:W2:Y:S02]  /*4ca0*/  SYNCS.PHASECHK.TRANS64.TRYWAIT P0, [R12+URZ+0x460], R9 ;  /* 0x000460090c0075a7 */ /* 0x000ea400080011ff */
[----:B--2-4-:R-:W-:Y:S05]  /*4cb0*/  @!P0 BRA `(.L_x_86) ;  /* 0x0000003800d88947 */ /* 0x014fea0003800000 */
.L_x_161:
[----:B--2---:R-:W2:Y:S01]  /*4cc0*/  LDS.128 R8, [R10+0x4f0] ;  /* 0x0004f0000a087984 */ /* 0x004ea20000000c00 */
[----:B------:R-:W-:Y:S01]  /*4cd0*/  UISETP.GE.AND UP0, UPT, UR42, 0x1, UPT ;  /* 0x000000012a00788c */ /* 0x000fe2000bf06270 */
[----:B------:R-:W-:Y:S01]  /*4ce0*/  @!PT LDS RZ, [RZ] ;  /* 0x00000000fffff984 */ /* 0x000fe20000000800 */
[----:B------:R-:W-:Y:S01]  /*4cf0*/  @!PT LDS RZ, [RZ] ;  /* 0x00000000fffff984 */ /* 0x000fe20000000800 */
[----:B------:R-:W-:Y:S01]  /*4d00*/  @!PT LDS RZ, [RZ] ;  /* 0x00000000fffff984 */ /* 0x000fe20000000800 */
[----:B------:R-:W-:Y:S01]  /*4d10*/  @!PT LDS RZ, [RZ] ;  /* 0x00000000fffff984 */ /* 0x000fe20000000800 */
[----:B------:R4:W-:Y:S06]  /*4d20*/  MEMBAR.ALL.CTA ;  /* 0x0000000000007992 */ /* 0x0009ec0000008000 */
[----:B----4-:R-:W4:Y:S01]  /*4d30*/  FENCE.VIEW.ASYNC.S ;  /* 0x00000000000073c6 */ /* 0x010f220000000000 */
[----:B--2---:R-:W-:Y:S11]  /*4d40*/  LOP3.LUT P0, RZ, R10, 0x1, RZ, 0xc0, !PT ;  /* 0x000000010aff7812 */ /* 0x004ff6000780c0ff */
[----:B------:R-:W-:Y:S02]  /*4d50*/  @!UPT UIADD3 URZ, UPT, UPT, URZ, URZ, URZ ;  /* 0x000000fffffff290 */ /* 0x000fe4000fffe0ff */
[----:B----4-:R-:W-:Y:S01]  /*4d60*/  VOTEU.ANY UP1, P0 ;  /* 0x0000000000ff7886 */ /* 0x010fe20000020100 */
[----:B------:R-:W-:Y:S11]  /*4d70*/  PLOP3.LUT P0, PT, PT, PT, UP1, 0x80, 0x8 ;  /* 0x000000000008781c */ /* 0x000ff60003f0f018 */
[----:B------:R-:W-:Y:S02]  /*4d80*/  @!UPT UIADD3 URZ, UPT, UPT, URZ, URZ, URZ ;  /* 0x000000fffffff290 */ /* 0x000fe4000fffe0ff */
[----:B------:R-:W-:Y:S02]  /*4d90*/  @P0 SHF.R.U32.HI R0, RZ, 0x10, R9 ;  /* 0x00000010ff000819 */ /* 0x000fe40000011609 */
[----:B------:R-:W-:Y:S02]  /*4da0*/  @P0 MOV R6, R8 ;  /* 0x0000000800060202 */ /* 0x000fe40000000f00 */
[----:B------:R-:W-:Y:S01]  /*4db0*/  @P0 R2UR UR4, R0 ;  /* 0x00000000000402ca */ /* 0x000fe200000e0000 */
[----:B------:R-:W-:Y:S01]  /*4dc0*/  VIADD R0, R12, 0x470 ;  /* 0x000004700c007836 */ /* 0x000fe20000000000 */
[----:B------:R-:W-:Y:S02]  /*4dd0*/  @P0 LOP3.LUT R8, R9, 0xffff, RZ, 0xc0, !PT ;  /* 0x0000ffff09080812 */ /* 0x000fe400078ec0ff */
[----:B------:R-:W-:Y:S02]  /*4de0*/  @P0 R2UR UR6, R6 ;  /* 0x00000000060602ca */ /* 0x000fe400000e0000 */
[----:B------:R-:W-:Y:S02]  /*4df0*/  PRMT R0, RZ, 0x654, R0 ;  /* 0x00000654ff007816 */ /* 0x000fe40000000000 */
[----:B------:R-:W-:Y:S02]  /*4e00*/  @P0 R2UR UR5, R8 ;  /* 0x00000000080502ca */ /* 0x000fe400000e0000 */
[----:B------:R2:W-:Y:S03]  /*4e10*/  SYNCS.ARRIVE.TRANS64.RED.A1T0 RZ, [R0+URZ], RZ ;  /* 0x000000ff00ff79a7 */ /* 0x0005e600081004ff */
[----:B------:R-:W-:Y:S04]  /*4e20*/  @UP1 UMOV UR30, UR4 ;  /* 0x00000004001e1c82 */ /* 0x000fe80008000000 */
[----:B------:R-:W-:Y:S04]  /*4e30*/  @UP1 UMOV UR14, UR6 ;  /* 0x00000006000e1c82 */ /* 0x000fe80008000000 */
[----:B------:R-:W-:Y:S01]  /*4e40*/  @UP1 UMOV UR13, UR5 ;  /* 0x00000005000d1c82 */ /* 0x000fe20008000000 */
[----:B------:R-:W-:Y:S05]  /*4e50*/  BRA.U !UP0, `(.L_x_87) ;  /* 0x0000000108a47547 */ /* 0x000fea000b800000 */
[----:B------:R-:W-:Y:S02]  /*4e60*/  UIMAD.WIDE.U32 UR8, UR13, UR35, URZ ;  /* 0x000000230d0872a5 */ /* 0x000fe4000f8e00ff */
[----:B------:R-:W-:Y:S02]  /*4e70*/  UIMAD.WIDE.U32 UR10, UR14, UR32, URZ ;  /* 0x000000200e0a72a5 */ /* 0x000fe4000f8e00ff */
[----:B------:R-:W-:Y:S02]  /*4e80*/  USEL UR4, UR31, UR38, !UP5 ;  /* 0x000000261f047287 */ /* 0x000fe4000e800000 */
[----:B------:R-:W-:Y:S02]  /*4e90*/  USEL UR7, UR37, UR39, !UP6 ;  /* 0x0000002725077287 */ /* 0x000fe4000f000000 */
[----:B-1----:R-:W-:Y:S02]  /*4ea0*/  UIMAD.WIDE.U32 UR16, UR4, UR22, URZ ;  /* 0x00000016041072a5 */ /* 0x002fe4000f8e00ff */
[----:B------:R-:W-:Y:S01]  /*4eb0*/  UIMAD.WIDE.U32 UR18, UR7, UR22, URZ ;  /* 0x00000016071272a5 */ /* 0x000fe2000f8e00ff */
[----:B------:R-:W-:Y:S02]  /*4ec0*/  UMOV UR5, UR9 ;  /* 0x0000000900057c82 */ /* 0x000fe40008000000 */
[----:B------:R-:W-:Y:S03]  /*4ed0*/  USHF.R.U32.HI UR6, URZ, UR40, UR5 ;  /* 0x00000028ff067299 */ /* 0x000fe60008011605 */
[----:B------:R-:W-:Y:S01]  /*4ee0*/  UMOV UR5, UR11 ;  /* 0x0000000b00057c82 */ /* 0x000fe20008000000 */
[----:B------:R-:W-:Y:S02]  /*4ef0*/  USEL UR6, UR13, UR6, !UP5 ;  /* 0x000000060d067287 */ /* 0x000fe4000e800000 */
[----:B------:R-:W-:Y:S02]  /*4f00*/  USHF.R.U32.HI UR8, URZ, UR33, UR5 ;  /* 0x00000021ff087299 */ /* 0x000fe40008011605 */
[----:B------:R-:W-:Y:S01]  /*4f10*/  UIMAD.WIDE.U32 UR10, UR6, UR22, URZ ;  /* 0x00000016060a72a5 */ /* 0x000fe2000f8e00ff */
[----:B------:R-:W-:Y:S02]  /*4f20*/  UMOV UR5, UR17 ;  /* 0x0000001100057c82 */ /* 0x000fe40008000000 */
[----:B------:R-:W-:Y:S03]  /*4f30*/  @UP4 USHF.R.U32.HI UR4, URZ, UR23, UR5 ;  /* 0x00000017ff044299 */ /* 0x000fe60008011605 */
[----:B------:R-:W-:Y:S01]  /*4f40*/  UMOV UR5, UR19 ;  /* 0x0000001300057c82 */ /* 0x000fe20008000000 */
[----:B------:R-:W-:Y:S02]  /*4f50*/  UIMAD UR4, UR42, UR4, URZ ;  /* 0x000000042a0472a4 */ /* 0x000fe4000f8e02ff */
[----:B------:R-:W-:Y:S02]  /*4f60*/  @UP4 USHF.R.U32.HI UR7, URZ, UR23, UR5 ;  /* 0x00000017ff074299 */ /* 0x000fe40008011605 */
[----:B------:R-:W-:Y:S02]  /*4f70*/  USEL UR5, UR14, UR8, !UP6 ;  /* 0x000000080e057287 */ /* 0x000fe4000f000000 */
[----:B------:R-:W-:Y:S02]  /*4f80*/  UIMAD UR8, UR42, UR7, URZ ;  /* 0x000000072a0872a4 */ /* 0x000fe4000f8e02ff */
[----:B------:R-:W-:Y:S03]  /*4f90*/  UISETP.GE.AND UP0, UPT, UR6, UR4, UPT ;  /* 0x000000040600728c */ /* 0x000fe6000bf06270 */
[----:B------:R-:W-:Y:S01]  /*4fa0*/  UMOV UR4, UR11 ;  /* 0x0000000b00047c82 */ /* 0x000fe20008000000 */
[----:B------:R-:W-:Y:S02]  /*4fb0*/  UISETP.GE.OR UP0, UPT, UR5, UR8, UP0 ;  /* 0x000000080500728c */ /* 0x000fe40008706670 */
[----:B------:R-:W-:Y:S02]  /*4fc0*/  USHF.R.U32.HI UR4, URZ, UR23, UR4 ;  /* 0x00000017ff047299 */ /* 0x000fe40008011604 */
[----:B------:R-:W-:Y:S02]  /*4fd0*/  UIMAD.WIDE.U32 UR8, UR5, UR22, URZ ;  /* 0x00000016050872a5 */ /* 0x000fe4000f8e00ff */
[----:B------:R-:W-:Y:S04]  /*4fe0*/  USEL UR10, UR6, UR4, !UP4 ;  /* 0x00000004060a7287 */ /* 0x000fe8000e000000 */
[----:B------:R-:W-:Y:S01]  /*4ff0*/  UIADD3 UR11, UPT, UPT, -UR10, URZ, URZ ;  /* 0x000000ff0a0b7290 */ /* 0x000fe2000fffe1ff */
[----:B------:R-:W-:Y:S02]  /*5000*/  @!UP0 UMOV UR4, UR9 ;  /* 0x0000000900048c82 */ /* 0x000fe40008000000 */
[----:B------:R-:W-:Y:S02]  /*5010*/  @!UP0 USHF.R.U32.HI UR4, URZ, UR23, UR4 ;  /* 0x00000017ff048299 */ /* 0x000fe40008011604 */
[----:B------:R-:W-:Y:S02]  /*5020*/  UIMAD UR8, UR42, UR11, UR6 ;  /* 0x0000000b2a0872a4 */ /* 0x000fe4000f8e0206 */
[----:B------:R-:W-:Y:S04]  /*5030*/  @!UP0 USEL UR4, UR5, UR4, !UP4 ;  /* 0x0000000405048287 */ /* 0x000fe8000e000000 */
[----:B------:R-:W-:Y:S02]  /*5040*/  @!UP0 UIMAD UR7, UR7, UR8, UR4 ;  /* 0x00000008070782a4 */ /* 0x000fe4000f8e0204 */
[----:B------:R-:W-:Y:S02]  /*5050*/  @!UP0 UIADD3 UR9, UPT, UPT, UR10, -UR4, URZ ;  /* 0x800000040a098290 */ /* 0x000fe4000fffe0ff */
[----:B------:R-:W-:Y:S02]  /*5060*/  UIADD3 UR8, UPT, UPT, -UR6, URZ, URZ ;  /* 0x000000ff06087290 */ /* 0x000fe4000fffe1ff */
[----:B------:R-:W-:Y:S02]  /*5070*/  UIADD3 UR4, UPT, UPT, -UR5, URZ, URZ ;  /* 0x000000ff05047290 */ /* 0x000fe4000fffe1ff */
[----:B------:R-:W-:Y:S03]  /*5080*/  @!UP0 UIMAD UR6, UR9, UR42, UR5 ;  /* 0x0000002a090682a4 */ /* 0x000fe6000f8e0205 */
[----:B------:R-:W-:Y:S01]  /*5090*/  @!UP0 UMOV UR5, UR7 ;  /* 0x0000000700058c82 */ /* 0x000fe20008000000 */
[----:B------:R-:W-:Y:S02]  /*50a0*/  UIMAD UR7, UR15, UR4, UR14 ;  /* 0x000000040f0772a4 */ /* 0x000fe4000f8e020e */
[----:B------:R-:W-:Y:S02]  /*50b0*/  UIMAD UR4, UR34, UR8, UR13 ;  /* 0x00000008220472a4 */ /* 0x000fe4000f8e020d */
[----:B------:R-:W-:Y:S02]  /*50c0*/  UIMAD UR14, UR5, UR15, UR7 ;  /* 0x0000000f050e72a4 */ /* 0x000fe4000f8e0207 */
[----:B------:R-:W-:Y:S11]  /*50d0*/  UIMAD UR13, UR6, UR34, UR4 ;  /* 0x00000022060d72a4 */ /* 0x000ff6000f8e0204 */
[----:B------:R-:W-:Y:S01]  /*50e0*/  @!UPT UIADD3 URZ, UPT, UPT, URZ, URZ, URZ ;  /* 0x000000fffffff290 */ /* 0x000fe2000fffe0ff */
.L_x_87:
[----:B------:R-:W4:Y:S01]  /*50f0*/  @!UP2 LDCU.128 UR8, c[0x0][0xb10] ;  /* 0x00016200ff08a7ac */ /* 0x000f220008000c00 */
[C---:B---3--:R-:W-:Y:S02]  /*5100*/  ISETP.NE.U32.AND P1, PT, R4.reuse, RZ, PT ;  /* 0x000000ff0400720c */ /* 0x048fe40003f25070 */
[----:B------:R-:W-:Y:S02]  /*5110*/  ISETP.NE.U32.AND P0, PT, R4, RZ, PT ;  /* 0x000000ff0400720c */ /* 0x000fe40003f05070 */
[C---:B------:R-:W-:Y:S02]  /*5120*/  ISETP.NE.AND.EX P1, PT, R5.reuse, RZ, PT, P1 ;  /* 0x000000ff0500720c */ /* 0x040fe40003f25310 */
[----:B------:R-:W-:Y:S01]  /*5130*/  ISETP.NE.AND.EX P0, PT, R5, RZ, PT, P0 ;  /* 0x000000ff0500720c */ /* 0x000fe20003f05300 */
[----:B------:R-:W3:Y:S01]  /*5140*/  @!UP2 LDCU UR5, c[0x0][0xb0c] ;  /* 0x00016180ff05a7ac */ /* 0x000ee20008000800 */
[----:B------:R-:W-:Y:S02]  /*5150*/  USHF.L.U32 UR26, UR25, 0x6, URZ ;  /* 0x00000006191a7899 */ /* 0x000fe400080006ff */
[----:B------:R-:W-:Y:S02]  /*5160*/  USHF.L.U32 UR27, UR20, 0x6, URZ ;  /* 0x00000006141b7899 */ /* 0x000fe400080006ff */
[----:B----4-:R-:W-:Y:S07]  /*5170*/  UIMAD.WIDE.U32 UR6, UR14, UR8, URZ ;  /* 0x000000080e0672a5 */ /* 0x010fee000f8e00ff */
[----:B------:R-:W-:Y:S01]  /*5180*/  @!UP2 UMOV UR4, UR7 ;  /* 0x000000070004ac82 */ /* 0x000fe20008000000 */
[----:B---3--:R-:W-:Y:S02]  /*5190*/  @!UP2 UISETP.NE.AND UP0, UPT, UR5, 0x1, UPT ;  /* 0x000000010500a88c */ /* 0x008fe4000bf05270 */
[----:B------:R-:W-:Y:S02]  /*51a0*/  @!UP2 USHF.R.U32.HI UR4, URZ, UR9, UR4 ;  /* 0x00000009ff04a299 */ /* 0x000fe40008011604 */
[----:B------:R-:W-:Y:S02]  /*51b0*/  UIMAD.WIDE.U32 UR6, UR13, UR11, URZ ;  /* 0x0000000b0d0672a5 */ /* 0x000fe4000f8e00ff */
[----:B------:R-:W-:Y:S02]  /*51c0*/  @!UP2 USEL UR8, UR14, UR4, !UP0 ;  /* 0x000000040e08a287 */ /* 0x000fe4000c000000 */
[----:B------:R-:W-:Y:S03]  /*51d0*/  @!UP2 UISETP.NE.AND UP0, UPT, UR10, 0x1, UPT ;  /* 0x000000010a00a88c */ /* 0x000fe6000bf05270 */
[----:B------:R-:W-:Y:S02]  /*51e0*/  @!UP2 UMOV UR6, UR7 ;  /* 0x000000070006ac82 */ /* 0x000fe40008000000 */
[----:B------:R-:W3:Y:S02]  /*51f0*/  @!UP2 LDCU UR4, c[0x0][0xb20] ;  /* 0x00016400ff04a7ac */ /* 0x000ee40008000800 */
[----:B---3--:R-:W-:Y:S04]  /*5200*/  @!UP2 USHF.R.U32.HI UR6, URZ, UR4, UR6 ;  /* 0x00000004ff06a299 */ /* 0x008fe80008011606 */
[----:B------:R-:W-:Y:S04]  /*5210*/  @!UP2 USEL UR6, UR13, UR6, !UP0 ;  /* 0x000000060d06a287 */ /* 0x000fe8000c000000 */
[----:B------:R-:W-:Y:S02]  /*5220*/  @!UP2 UIADD3 UR4, UPT, UPT, -UR8, UR6, URZ ;  /* 0x000000060804a290 */ /* 0x000fe4000fffe1ff */
[----:B------:R-:W-:Y:S02]  /*5230*/  @!UP2 UIADD3 UR6, UPT, UPT, UR8, -UR6, URZ ;  /* 0x800000060806a290 */ /* 0x000fe4000fffe0ff */
[----:B------:R-:W-:Y:S02]  /*5240*/  @!UP2 UIMAD UR14, UR4, UR5, UR14 ;  /* 0x00000005040ea2a4 */ /* 0x000fe4000f8e020e */
[----:B------:R-:W-:Y:S01]  /*5250*/  @!UP2 UIMAD UR13, UR6, UR10, UR13 ;  /* 0x0000000a060da2a4 */ /* 0x000fe2000f8e020d */
[----:B------:R-:W-:Y:S11]  /*5260*/  BRA.U UP3, `(.L_x_88) ;  /* 0x0000000103107547 */ /* 0x000ff6000b800000 */
[----:B--2---:R-:W-:Y:S04]  /*5270*/  MOV R0, UR43 ;  /* 0x0000002b00007c02 */ /* 0x004fe80008000f00 */
[----:B------:R-:W-:Y:S04]  /*5280*/  SHF.L.U32 R9, R0, 0x1f, RZ ;  /* 0x0000001f00097819 */ /* 0x000fe800000006ff */
[----:B------:R-:W2:Y:S02]  /*5290*/  SYNCS.PHASECHK.TRANS64.TRYWAIT P2, [UR29+0x458], R9 ;  /* 0x00045809ff0075a7 */ /* 0x000ea4000804111d */
[----:B--2---:R-:W-:Y:S05]  /*52a0*/  @!P2 BRA `(.L_x_89) ;  /* 0x000000340070a947 */ /* 0x004fea0003800000 */
.L_x_88:
[----:B------:R-:W-:Y:S05]  /*52b0*/  @!P1 BRA `(.L_x_90) ;  /* 0x0000000000309947 */ /* 0x000fea0003800000 */
[----:B------:R-:W-:Y:S01]  /*52c0*/  ISETP.NE.U32.AND P1, PT, R2, RZ, PT ;  /* 0x000000ff0200720c */ /* 0x000fe20003f25070 */
[----:B------:R-:W3:Y:S01]  /*52d0*/  LDCU.64 UR4, c[0x0][0x358] ;  /* 0x00006b00ff0477ac */ /* 0x000ee20008000a00 */
[----:B------:R-:W-:Y:S02]  /*52e0*/  IMAD.MOV.U32 R27, RZ, RZ, 0x1 ;  /* 0x00000001ff1b7424 */ /* 0x000fe400078e00ff */
[----:B------:R-:W-:Y:S11]  /*52f0*/  ISETP.NE.AND.EX P1, PT, R3, RZ, PT, P1 ;  /* 0x000000ff0300720c */ /* 0x000ff60003f25310 */
[----:B------:R-:W-:Y:S02]  /*5300*/  @!UPT UIADD3 URZ, UPT, UPT, URZ, URZ, URZ ;  /* 0x000000fffffff290 */ /* 0x000fe4000fffe0ff */
[----:B--2---:R-:W2:Y:S01]  /*5310*/  @P1 LDC.64 R8, c[0x0][0x888] ;  /* 0x00022200ff081b82 */ /* 0x004ea20000000a00 */
[----:B------:R-:W-:Y:S04]  /*5320*/  @P1 IMAD R0, R4, UR36, RZ ;  /* 0x0000002404001c24 */ /* 0x000fe8000f8e02ff */
[----:B--2---:R-:W-:Y:S04]  /*5330*/  @P1 IMAD.WIDE R8, R0, 0x4, R8 ;  /* 0x0000000400081825 */ /* 0x004fe800078e0208 */
[----:B------:R-:W-:Y:S01]  /*5340*/  HFMA2 R0, -RZ, RZ, 0, 5.9604644775390625e-08 ;  /* 0x00000001ff007431 */ /* 0x000fe200000001ff */
[----:B---3-5:R3:W5:Y:S04]  /*5350*/  @P1 LDG.E R26, desc[UR4][R8.64] ;  /* 0x00000004081a1981 */ /* 0x028768000c1e1900 */
[----:B------:R-:W-:Y:S01]  /*5360*/  @!P1 PRMT R27, R0, 0x7610, R27 ;  /* 0x00007610001b9816 */ /* 0x000fe2000000001b */
[----:B---3--:R-:W4:Y:S06]  /*5370*/  @!P1 LDC R26, c[0x0][0x880] ;  /* 0x00022000ff1a9b82 */ /* 0x008f2c0000000800 */
.L_x_90:
[----:B----45:R-:W-:Y:S01]  /*5380*/  @!P0 FSETP.EQ.AND P1, PT, R26, RZ, PT ;  /* 0x000000ff1a00820b */ /* 0x030fe20003f22000 */
[----:B------:R-:W-:Y:S01]  /*5390*/  @!UPT UIADD3 URZ, UPT, UPT, URZ, URZ, URZ ;  /* 0x000000fffffff290 */ /* 0x000fe2000fffe0ff */
[----:B------:R-:W-:Y:S11]  /*53a0*/  @!P0 BRA `(.L_x_91) ;  /* 0x0000000000188947 */ /* 0x000ff60003800000 */
[----:B------:R-:W-:Y:S02]  /*53b0*/  LOP3.LUT P0, RZ, R27, 0xff, RZ, 0xc0, !PT ;  /* 0x000000ff1bff7812 */ /* 0x000fe4000780c0ff */
[----:B------:R-:W-:Y:S04]  /*53c0*/  ISETP.NE.U32.AND P1, PT, R2, RZ, PT ;  /* 0x000000ff0200720c */ /* 0x000fe80003f25070 */
[----:B------:R-:W-:Y:S04]  /*53d0*/  ISETP.NE.AND.EX P1, PT, R3, RZ, PT, P1 ;  /* 0x000000ff0300720c */ /* 0x000fe80003f25310 */
[----:B------:R-:W-:Y:S03]  /*53e0*/  PLOP3.LUT P1, PT, P1, PT, PT, 0x8, 0x80 ;  /* 0x000000000080781c */ /* 0x000fe60000f2e170 */
[----:B------:R-:W-:Y:S11]  /*53f0*/  @P0 FSETP.EQ.AND P1, PT, R26, RZ, PT ;  /* 0x000000ff1a00020b */ /* 0x000ff60003f22000 */
[----:B------:R-:W-:Y:S02]  /*5400*/  @!UPT UIADD3 URZ, UPT, UPT, URZ, URZ, URZ ;  /* 0x000000fffffff290 */ /* 0x000fe4000fffe0ff */
.L_x_91:
[----:B------:R-:W-:Y:S01]  /*5410*/  ULEA UR4, UR12, UR29, 0x3 ;  /* 0x0000001d0c047291 */ /* 0x000fe2000f8e18ff */
[----:B--2---:R-:W-:Y:S02]  /*5420*/  SHF.L.U32 R9, R15, 0x1f, RZ ;  /* 0x0000001f0f097819 */ /* 0x004fe400000006ff */
[----:B------:R-:W-:Y:S04]  /*5430*/  ELECT P0, URZ, PT ;  /* 0x0000000000ff782f */ /* 0x000fe80003800000 */
[----:B------:R-:W-:Y:S02]  /*5440*/  PLOP3.LUT P1, PT, P1, P0, PT, 0xf2, 0x2f ;  /* 0x00000000002f781c */ /* 0x000fe40000f21e72 */
[----:B------:R-:W2:Y:S11]  /*5450*/  SYNCS.PHASECHK.TRANS64.TRYWAIT P2, [UR4+0x438], R9 ;  /* 0x00043809ff0075a7 */ /* 0x000eb60008041104 */
[----:B------:R-:W-:Y:S05]  /*5460*/  @!P1 IADD3 R8, P0, PT, R16, 0x580, RZ ;  /* 0x0000058010089810 */ /* 0x000fea0007f1e0ff */
[----:B------:R-:W-:Y:S01]  /*5470*/  @!P1 IMAD.X R6, RZ, RZ, R17, P0 ;  /* 0x000000ffff069224 */ /* 0x000fe200000e0611 */
[----:B--2---:R-:W-:Y:S07]  /*5480*/  @!P2 BRA `(.L_x_92) ;  /* 0x000000340010a947 */ /* 0x004fee0003800000 */
.L_x_164:
[----:B------:R-:W3:Y:S01]  /*5490*/  S2UR UR11, SR_CgaCtaId ;  /* 0x00000000000b79c3 */ /* 0x000ee20000008800 */
[----:B------:R-:W-:Y:S01]  /*54a0*/  @!P1 R2UR UR6, R6 ;  /* 0x00000000060692ca */ /* 0x000fe200000e0000 */
[----:B------:R-:W-:Y:S01]  /*54b0*/  UIADD3 UR5, UPT, UPT, UR12, 0x1, URZ ;  /* 0x000000010c057890 */ /* 0x000fe2000fffe0ff */
[----:B------:R-:W-:Y:S01]  /*54c0*/  @!P1 R2UR UR7, R8 ;  /* 0x00000000080792ca */ /* 0x000fe200000e0000 */
[----:B------:R-:W-:Y:S01]  /*54d0*/  UIADD3 UR25, UPT, UPT, UR4, 0x420, URZ ;  /* 0x0000042004197890 */ /* 0x000fe2000fffe0ff */
[----:B--2---:R-:W-:Y:S01]  /*54e0*/  @!P1 IMAD.MOV.U32 R0, RZ, RZ, 0x2000 ;  /* 0x00002000ff009424 */ /* 0x004fe200078e00ff */
[----:B------:R-:W-:Y:S01]  /*54f0*/  UISETP.NE.AND UP0, UPT, UR5, 0x3, UPT ;  /* 0x000000030500788c */ /* 0x000fe2000bf05270 */
[----:B------:R-:W-:Y:S01]  /*5500*/  VIADD R14, R14, 0x1 ;  /* 0x000000010e0e7836 */ /* 0x000fe20000000000 */
[----:B------:R-:W-:Y:S01]  /*5510*/  UMOV UR18, 0x0 ;  /* 0x0000000000127882 */ /* 0x000fe20000000000 */
[----:B------:R-:W-:Y:S01]  /*5520*/  UMOV UR19, 0x10000000 ;  /* 0x1000000000137882 */ /* 0x000fe20000000000 */
[----:B------:R-:W-:Y:S02]  /*5530*/  USEL UR21, UR5, URZ, UP0 ;  /* 0x000000ff05157287 */ /* 0x000fe40008000000 */
[----:B------:R-:W-:Y:S02]  /*5540*/  USEL UR9, URZ, 0x1, UP0 ;  /* 0x00000001ff097887 */ /* 0x000fe40008000000 */
[----:B------:R-:W-:Y:S01]  /*5550*/  VOTEU.ALL UP0, P1 ;  /* 0x0000000000ff7886 */ /* 0x000fe20000800000 */
[----:B------:R-:W-:Y:S01]  /*5560*/  IMAD.U32 R9, RZ, RZ, UR6 ;  /* 0x00000006ff097e24 */ /* 0x000fe2000f8e00ff */
[----:B------:R-:W-:Y:S01]  /*5570*/  UMOV UR28, UR36 ;  /* 0x00000024001c7c82 */ /* 0x000fe20008000000 */
[----:B------:R-:W-:Y:S01]  /*5580*/  IMAD.U32 R8, RZ, RZ, UR7 ;  /* 0x00000007ff087e24 */ /* 0x000fe2000f8e00ff */
[----:B------:R-:W-:Y:S01]  /*5590*/  LOP3.LUT R15, R15, UR9, RZ, 0x3c, !PT ;  /* 0x000000090f0f7c12 */ /* 0x000fe2000f8e3cff */
[----:B------:R-:W-:Y:S01]  /*55a0*/  @!UP0 ULEA UR5, UR12, UR29, 0xd ;  /* 0x0000001d0c058291 */ /* 0x000fe2000f8e68ff */
[----:B------:R-:W-:Y:S01]  /*55b0*/  @!P1 R2UR UR7, R9 ;  /* 0x00000000090792ca */ /* 0x000fe200000e0000 */
[----:B------:R-:W-:Y:S01]  /*55c0*/  @!UP0 UIADD3 UR10, UPT, UPT, UR26, 0x20, URZ ;  /* 0x000000201a0a8890 */ /* 0x000fe2000fffe0ff */
[----:B------:R-:W-:Y:S01]  /*55d0*/  @!P1 R2UR UR6, R8 ;  /* 0x00000000080692ca */ /* 0x000fe200000e0000 */
[----:B------:R-:W-:Y:S01]  /*55e0*/  @!UP0 UIADD3 UR24, UPT, UPT, UR5, 0x600, URZ ;  /* 0x0000060005188890 */ /* 0x000fe2000fffe0ff */
[----:B------:R-:W-:Y:S01]  /*55f0*/  SHF.L.U32 R6, R15, 0x1f, RZ ;  /* 0x0000001f0f067819 */ /* 0x000fe200000006ff */
[----:B------:R-:W-:Y:S01]  /*5600*/  @!UP0 UIADD3 UR8, UPT, UPT, UR5, 0x1600, URZ ;  /* 0x0000160005088890 */ /* 0x000fe2000fffe0ff */
[----:B------:R-:W-:Y:S01]  /*5610*/  VOTEU.ALL UP0, P1 ;  /* 0x0000000000ff7886 */ /* 0x000fe20000800000 */
[----:B---3--:R-:W-:Y:S01]  /*5620*/  UPRMT UR16, UR11, 0x654, UR25 ;  /* 0x000006540b107896 */ /* 0x008fe20008000019 */
[----:B------:R-:W-:Y:S02]  /*5630*/  UMOV UR12, UR36 ;  /* 0x00000024000c7c82 */ /* 0x000fe40008000000 */
[----:B------:R-:W-:Y:S01]  /*5640*/  UMOV UR11, UR27 ;  /* 0x0000001b000b7c82 */ /* 0x000fe20008000000 */
[----:B------:R-:W-:Y:S01]  /*5650*/  UMOV UR9, UR25 ;  /* 0x0000001900097c82 */ /* 0x000fe20008000000 */
[----:B------:R-:W-:Y:S03]  /*5660*/  ULEA UR5, UR21, UR29, 0x3 ;  /* 0x0000001d15057291 */ /* 0x000fe6000f8e18ff */
[----:B------:R2:W-:Y:S01]  /*5670*/  @!UP0 UTMALDG.3D [UR24], [UR6], desc[UR18] ;  /* 0x00001218060085b4 */ /* 0x0005e20008011000 */
[----:B------:R-:W-:Y:S05]  /*5680*/  VOTEU.ALL UP0, P1 ;  /* 0x0000000000ff7886 */ /* 0x000fea0000800000 */
[----:B------:R2:W-:Y:S01]  /*5690*/  @!UP0 UTMALDG.3D [UR8], [UR6], desc[UR18] ;  /* 0x00001208060085b4 */ /* 0x0005e20008011000 */
[----:B------:R2:W-:Y:S01]  /*56a0*/  @!P1 SYNCS.ARRIVE.TRANS64.RED.A0TR RZ, [UR4+0x420], R0 ;  /* 0x00042000ffff99a7 */ /* 0x0005e20008300404 */
[----:B------:R-:W-:Y:S01]  /*56b0*/  SYNCS.ARRIVE.TRANS64.RED.A1T0 RZ, [UR16], RZ ;  /* 0x000000ffffff79a7 */ /* 0x000fe20008100410 */
[----:B------:R-:W3:Y:S02]  /*56c0*/  SYNCS.PHASECHK.TRANS64.TRYWAIT P0, [UR5+0x438], R6 ;  /* 0x00043806ff0075a7 */ /* 0x000ee40008001105 */
[----:B--23--:R-:W-:Y:S05]  /*56d0*/  @!P0 BRA `(.L_x_93) ;  /* 0x0000003000948947 */ /* 0x00cfea0003800000 */
.L_x_166:
[----:B------:R-:W-:Y:S01]  /*56e0*/  UIADD3 UR17, UPT, UPT, UR5, 0x420, URZ ;  /* 0x0000042005117890 */ /* 0x000fe2000fffe0ff */
[----:B--2---:R-:W-:Y:S01]  /*56f0*/  @!P1 IADD3 R6, P0, PT, R16, 0x580, RZ ;  /* 0x0000058010069810 */ /* 0x004fe20007f1e0ff */
[----:B------:R-:W-:Y:S01]  /*5700*/  UPLOP3.LUT UP3, UPT, UPT, UPT, UPT, 0x80, 0x8 ;  /* 0x000000000008789c */ /* 0x000fe20003f6f070 */
[----:B------:R-:W2:Y:S01]  /*5710*/  S2UR UR9, SR_CgaCtaId ;  /* 0x00000000000979c3 */ /* 0x000ea20000008800 */
[----:B------:R-:W-:Y:S01]  /*5720*/  UMOV UR24, 0x0 ;  /* 0x0000000000187882 */ /* 0x000fe20000000000 */
[----:B------:R-:W-:Y:S01]  /*5730*/  @!P1 R2UR UR6, R6 ;  /* 0x00000000060692ca */ /* 0x000fe200000e0000 */
[----:B------:R-:W-:Y:S01]  /*5740*/  @!P1 IMAD.X R0, RZ, RZ, R17, P0 ;  /* 0x000000ffff009224 */ /* 0x000fe200000e0611 */
[----:B------:R-:W-:Y:S01]  /*5750*/  UMOV UR25, 0x10000000 ;  /* 0x1000000000197882 */ /* 0x000fe20000000000 */
[----:B------:R-:W-:Y:S01]  /*5760*/  UMOV UR19, UR27 ;  /* 0x0000001b00137c82 */ /* 0x000fe20008000000 */
[----:B------:R-:W-:Y:S01]  /*5770*/  UMOV UR20, UR36 ;  /* 0x0000002400147c82 */ /* 0x000fe20008000000 */
[----:B------:R-:W-:Y:S01]  /*5780*/  UMOV UR11, UR27 ;  /* 0x0000001b000b7c82 */ /* 0x000fe20008000000 */
[----:B------:R-:W-:Y:S01]  /*5790*/  @!P1 R2UR UR4, R0 ;  /* 0x00000000000492ca */ /* 0x000fe200000e0000 */
[----:B------:R-:W-:Y:S01]  /*57a0*/  UMOV UR12, UR36 ;  /* 0x00000024000c7c82 */ /* 0x000fe20008000000 */
[----:B------:R-:W-:Y:S01]  /*57b0*/  VOTEU.ALL UP0, P1 ;  /* 0x0000000000ff7886 */ /* 0x000fe20000800000 */
[----:B------:R-:W-:Y:S01]  /*57c0*/  R2UR UR28, R65 ;  /* 0x00000000411c72ca */ /* 0x000fe200000e0000 */
[----:B------:R-:W-:Y:S01]  /*57d0*/  UMOV UR36, UR30 ;  /* 0x0000001e00247c82 */ /* 0x000fe20008000000 */
[C---:B------:R-:W-:Y:S02]  /*57e0*/  ISETP.NE.AND P0, PT, R14.reuse, 0x2, PT ;  /* 0x000000020e00780c */ /* 0x040fe40003f05270 */
[----:B------:R-:W-:Y:S01]  /*57f0*/  @!UP0 UIADD3 UR18, UPT, UPT, UR26, 0x10, URZ ;  /* 0x000000101a128890 */ /* 0x000fe2000fffe0ff */
[----:B------:R-:W-:Y:S01]  /*5800*/  IMAD.U32 R8, RZ, RZ, UR6 ;  /* 0x00000006ff087e24 */ /* 0x000fe2000f8e00ff */
[----:B------:R-:W-:Y:S01]  /*5810*/  @!UP0 UIADD3 UR10, UPT, UPT, UR26, 0x30, URZ ;  /* 0x000000301a0a8890 */ /* 0x000fe2000fffe0ff */
[----:B------:R-:W-:Y:S02]  /*5820*/  SEL R0, RZ, 0x1, P0 ;  /* 0x00000001ff007807 */ /* 0x000fe40000000000 */
[----:B------:R-:W-:Y:S01]  /*5830*/  SEL R14, R14, RZ, P0 ;  /* 0x000000ff0e0e7207 */ /* 0x000fe20000000000 */
[----:B------:R-:W-:Y:S01]  /*5840*/  IMAD.U32 R9, RZ, RZ, UR4 ;  /* 0x00000004ff097e24 */ /* 0x000fe2000f8e00ff */
[----:B------:R-:W-:Y:S01]  /*5850*/  @!P1 R2UR UR6, R8 ;  /* 0x00000000080692ca */ /* 0x000fe200000e0000 */
[----:B------:R-:W-:Y:S01]  /*5860*/  @!UP0 ULEA UR4, UR21, UR29, 0xd ;  /* 0x0000001d15048291 */ /* 0x000fe2000f8e68ff */
[----:B------:R-:W-:Y:S02]  /*5870*/  LOP3.LUT R13, R13, R0, RZ, 0x3c, !PT ;  /* 0x000000000d0d7212 */ /* 0x000fe400078e3cff */
[----:B------:R-:W-:Y:S01]  /*5880*/  @!P1 R2UR UR7, R9 ;  /* 0x00000000090792ca */ /* 0x000fe200000e0000 */
[----:B------:R-:W-:Y:S02]  /*5890*/  @!UP0 UIADD3 UR16, UPT, UPT, UR4, 0x600, URZ ;  /* 0x0000060004108890 */ /* 0x000fe4000fffe0ff */
[----:B------:R-:W-:Y:S01]  /*58a0*/  @!UP0 UIADD3 UR8, UPT, UPT, UR4, 0x1600, URZ ;  /* 0x0000160004088890 */ /* 0x000fe2000fffe0ff */
[----:B------:R-:W-:Y:S01]  /*58b0*/  VOTEU.ALL UP0, P1 ;  /* 0x0000000000ff7886 */ /* 0x000fe20000800000 */
[----:B--2---:R-:W-:Y:S03]  /*58c0*/  UPRMT UR4, UR9, 0x654, UR17 ;  /* 0x0000065409047896 */ /* 0x004fe60008000011 */
[----:B------:R-:W-:Y:S05]  /*58d0*/  UMOV UR9, UR17 ;  /* 0x0000001100097c82 */ /* 0x000fea0008000000 */
[----:B------:R2:W-:Y:S01]  /*58e0*/  @!UP0 UTMALDG.3D [UR16], [UR6], desc[UR24] ;  /* 0x00001810060085b4 */ /* 0x0005e20008011000 */
[----:B------:R-:W-:Y:S05]  /*58f0*/  VOTEU.ALL UP0, P1 ;  /* 0x0000000000ff7886 */ /* 0x000fea0000800000 */
[----:B------:R3:W-:Y:S01]  /*5900*/  @!UP0 UTMALDG.3D [UR8], [UR6], desc[UR24] ;  /* 0x00001808060085b4 */ /* 0x0007e20008011000 */
[----:B------:R4:W-:Y:S01]  /*5910*/  @!P1 SYNCS.ARRIVE.TRANS64.RED.A0TR RZ, [UR5+0x420], R7 ;  /* 0x00042007ffff99a7 */ /* 0x0009e20008300405 */
[----:B------:R-:W-:Y:S01]  /*5920*/  SYNCS.ARRIVE.TRANS64.RED.A1T0 RZ, [UR4], RZ ;  /* 0x000000ffffff79a7 */ /* 0x000fe20008100404 */
[----:B------:R-:W-:Y:S04]  /*5930*/  UIADD3 UR4, UPT, UPT, UR21, 0x1, URZ ;  /* 0x0000000115047890 */ /* 0x000fe8000fffe0ff */
[----:B------:R-:W-:Y:S04]  /*5940*/  UISETP.NE.AND UP0, UPT, UR4, 0x3, UPT ;  /* 0x000000030400788c */ /* 0x000fe8000bf05270 */
[----:B------:R-:W-:Y:S02]  /*5950*/  USEL UR5, URZ, 0x1, UP0 ;  /* 0x00000001ff057887 */ /* 0x000fe40008000000 */
[----:B--2---:R-:W-:Y:S04]  /*5960*/  UIADD3 UR20, UPT, UPT, UR14, UR28, URZ ;  /* 0x0000001c0e147290 */ /* 0x004fe8000fffe0ff */
[----:B------:R-:W-:Y:S01]  /*5970*/  LOP3.LUT R15, R15, UR5, RZ, 0x3c, !PT ;  /* 0x000000050f0f7c12 */ /* 0x000fe2000f8e3cff */
[----:B---3--:R-:W-:Y:S02]  /*5980*/  UIADD3 UR25, UPT, UPT, UR13, UR63, URZ ;  /* 0x0000003f0d197290 */ /* 0x008fe4000fffe0ff */
[----:B------:R-:W-:Y:S01]  /*5990*/  USEL UR12, UR4, URZ, UP0 ;  /* 0x000000ff040c7287 */ /* 0x000fe20008000000 */
[----:B------:R-:W-:Y:S11]  /*59a0*/  BRA.U UP1, `(.L_x_94) ;  /* 0xfffffff101b07547 */ /* 0x000ff6000b83ffff */
[----:B------:R-:W-:Y:S01]  /*59b0*/  UIADD3 UR29, UPT, UPT, UR29, 0x438, URZ ;  /* 0x000004381d1d7890 */ /* 0x000fe2000fffe0ff */
[----:B------:R-:W-:-:S03]  /*59c0*/  SHF.L.U32 R3, R15, 0x1f, RZ ;  /* 0x0000001f0f037819 */ /* 0x000fc600000006ff */
[----:B------:R-:W-:-:S09]  /*59d0*/  ULEA UR4, UR12, UR29, 0x3 ;  /* 0x0000001d0c047291 */ /* 0x000fd2000f8e18ff */
[----:B------:R-:W2:Y:S02]  /*59e0*/  SYNCS.PHASECHK.TRANS64.TRYWAIT P0, [UR4], R3 ;  /* 0x00000003ff0075a7 */ /* 0x000ea40008001104 */
[----:B--2---:R-:W-:Y:S05]  /*59f0*/  @!P0 BRA `(.L_x_95) ;  /* 0x0000002c00e48947 */ /* 0x004fea0003800000 */
.L_x_168:
[----:B------:R-:W-:-:S04]  /*5a00*/  UIADD3 UR4, UPT, UPT, UR12, 0x1, URZ ;  /* 0x000000010c047890 */ /* 0x000fc8000fffe0ff */
[----:B------:R-:W-:-:S04]  /*5a10*/  UISETP.NE.AND UP0, UPT, UR4, 0x3, UPT ;  /* 0x000000030400788c */ /* 0x000fc8000bf05270 */
[----:B------:R-:W-:Y:S02]  /*5a20*/  USEL UR6, URZ, 0x1, UP0 ;  /* 0x00000001ff067887 */ /* 0x000fe40008000000 */
[----:B------:R-:W-:-:S04]  /*5a30*/  USEL UR4, UR4, URZ, UP0 ;  /* 0x000000ff04047287 */ /* 0x000fc80008000000 */
[----:B------:R-:W-:Y:S01]  /*5a40*/  ULEA UR5, UR4, UR29, 0x3 ;  /* 0x0000001d04057291 */ /* 0x000fe2000f8e18ff */
[----:B------:R-:W-:-:S04]  /*5a50*/  LOP3.LUT R15, R15, UR6, RZ, 0x3c, !PT ;  /* 0x000000060f0f7c12 */ /* 0x000fc8000f8e3cff */
[----:B--2---:R-:W-:-:S04]  /*5a60*/  SHF.L.U32 R3, R15, 0x1f, RZ ;  /* 0x0000001f0f037819 */ /* 0x004fc800000006ff */
[----:B------:R-:W2:Y:S02]  /*5a70*/  SYNCS.PHASECHK.TRANS64.TRYWAIT P0, [UR5], R3 ;  /* 0x00000003ff0075a7 */ /* 0x000ea40008001105 */
[----:B--2---:R-:W-:Y:S05]  /*5a80*/  @!P0 BRA `(.L_x_96) ;  /* 0x0000002c00d88947 */ /* 0x004fea0003800000 */
.L_x_170:
[----:B------:R-:W-:-:S04]  /*5a90*/  UIADD3 UR4, UPT, UPT, UR4, 0x1, URZ ;  /* 0x0000000104047890 */ /* 0x000fc8000fffe0ff */
[----:B------:R-:W-:-:S04]  /*5aa0*/  UISETP.NE.AND UP0, UPT, UR4, 0x3, UPT ;  /* 0x000000030400788c */ /* 0x000fc8000bf05270 */
[----:B------:R-:W-:Y:S02]  /*5ab0*/  USEL UR5, URZ, 0x1, UP0 ;  /* 0x00000001ff057887 */ /* 0x000fe40008000000 */
[----:B------:R-:W-:-:S04]  /*5ac0*/  USEL UR4, UR4, URZ, UP0 ;  /* 0x000000ff04047287 */ /* 0x000fc80008000000 */
[----:B------:R-:W-:Y:S01]  /*5ad0*/  ULEA UR4, UR4, UR29, 0x3 ;  /* 0x0000001d04047291 */ /* 0x000fe2000f8e18ff */
[----:B--2---:R-:W-:-:S04]  /*5ae0*/  LOP3.LUT R3, R15, UR5, RZ, 0x3c, !PT ;  /* 0x000000050f037c12 */ /* 0x004fc8000f8e3cff */
[----:B------:R-:W-:Y:S01]  /*5af0*/  SHF.L.U32 R3, R3, 0x1f, RZ ;  /* 0x0000001f03037819 */ /* 0x000fe200000006ff */
[----:B------:R-:W-:-:S07]  /*5b00*/  IMAD.U32 R0, RZ, RZ, UR4 ;  /* 0x00000004ff007e24 */ /* 0x000fce000f8e00ff */
.L_x_97:
[----:B--2---:R2:W3:Y:S02]  /*5b10*/  SYNCS.PHASECHK.TRANS64.TRYWAIT P0, [R0+URZ], R3 ;  /* 0x00000003000075a7 */ /* 0x0044e400080011ff */
[----:B---3--:R-:W-:Y:S05]  /*5b20*/  @!P0 NANOSLEEP.SYNCS 0x989680 ;  /* 0x009896800000895d */ /* 0x008fea0003900000 */
[----:B------:R-:W3:Y:S02]  /*5b30*/  @!P0 SYNCS.PHASECHK.TRANS64 P0, [R0+URZ], R3 ;  /* 0x00000003000085a7 */ /* 0x000ee400080010ff */
[----:B-1-3--:R-:W-:Y:S05]  /*5b40*/  @P0 EXIT ;  /* 0x000000000000094d */ /* 0x00afea0003800000 */
[----:B------:R-:W-:Y:S05]  /*5b50*/  BRA `(.L_x_97) ;  /* 0xfffffffc00ec7947 */ /* 0x000fea000383ffff */
.L_x_85:
[----:B------:R-:W-:-:S06]  /*5b60*/  UISETP.GE.AND UP0, UPT, UR13, 0x4, UPT ;  /* 0x000000040d00788c */ /* 0x000fcc000bf06270 */
[----:B------:R-:W-:-:S13]  /*5b70*/  PLOP3.LUT P0, PT, PT, PT, UP0, 0x80, 0x8 ;  /* 0x000000000008781c */ /* 0x000fda0003f0f008 */
[----:B------:R-:W-:Y:S05]  /*5b80*/  @!P0 EXIT ;  /* 0x000000000000894d */ /* 0x000fea0003800000 */
[----:B------:R-:W1:Y:S08]  /*5b90*/  S2UR UR4, SR_CgaCtaId ;  /* 0x00000000000479c3 */ /* 0x000e700000008800 */
[----:B------:R-:W-:Y:S01]  /*5ba0*/  BAR.SYNC.DEFER_BLOCKING 0x6, 0xa0 ;  /* 0x0182800000007b1d */ /* 0x000fe20000010000 */
[C---:B------:R-:W-:Y:S01]  /*5bb0*/  IMAD.SHL.U32 R3, R69.reuse, 0x10, RZ ;  /* 0x0000001045037824 */ /* 0x040fe200078e00ff */
[C---:B------:R-:W-:Y:S01]  /*5bc0*/  LOP3.LUT R75, R69.reuse, 0x60, RZ, 0xc0, !PT ;  /* 0x00000060454b7812 */ /* 0x040fe200078ec0ff */
[C---:B------:R-:W-:Y:S01]  /*5bd0*/  IMAD.SHL.U32 R4, R64.reuse, 0x200000, RZ ;  /* 0x0020000040047824 */ /* 0x040fe200078e00ff */
[----:B------:R-:W-:Y:S01]  /*5be0*/  LOP3.LUT R70, R69, 0x2, RZ, 0xc0, !PT ;  /* 0x0000000245467812 */ /* 0x000fe200078ec0ff */
[----:B------:R-:W-:Y:S01]  /*5bf0*/  IMAD.SHL.U32 R5, R64, 0x200, RZ ;  /* 0x0000020040057824 */ /* 0x000fe200078e00ff */
[----:B------:R-:W-:-:S02]  /*5c00*/  UMOV UR49, 0x400 ;  /* 0x0000040000317882 */ /* 0x000fc40000000000 */
[----:B------:R-:W2:Y:S01]  /*5c10*/  LDC.64 R62, c[0x0][0x8b0] ;  /* 0x00022c00ff3e7b82 */ /* 0x000ea20000000a00 */
[----:B------:R-:W-:Y:S01]  /*5c20*/  LOP3.LUT R74, R3, 0x590, RZ, 0xc0, !PT ;  /* 0x00000590034a7812 */ /* 0x000fe200078ec0ff */
[----:B------:R-:W-:Y:S01]  /*5c30*/  IMAD.SHL.U32 R2, R69, 0x2, RZ ;  /* 0x0000000245027824 */ /* 0x000fe200078e00ff */
[----:B------:R-:W-:Y:S01]  /*5c40*/  LOP3.LUT R3, R3, 0x60, RZ, 0xc0, !PT ;  /* 0x0000006003037812 */ /* 0x000fe200078ec0ff */
[C---:B------:R-:W-:Y:S01]  /*5c50*/  IMAD.U32 R23, R69.reuse, 0x10000, RZ ;  /* 0x0001000045177824 */ /* 0x040fe200078e00ff */
[----:B------:R-:W-:Y:S01]  /*5c60*/  LOP3.LUT R4, R4, 0x200000, RZ, 0xc0, !PT ;  /* 0x0020000004047812 */ /* 0x000fe200078ec0ff */
[----:B------:R-:W-:Y:S01]  /*5c70*/  HFMA2 R72, -RZ, RZ, 0, 0 ;  /* 0x00000000ff487431 */ /* 0x000fe200000001ff */
[----:B------:R-:W-:Y:S01]  /*5c80*/  LOP3.LUT R69, R69, 0x4, RZ, 0xc0, !PT ;  /* 0x0000000445457812 */ /* 0x000fe200078ec0ff */
[----:B------:R-:W3:Y:S01]  /*5c90*/  LDC.64 R60, c[0x0][0x8a8] ;  /* 0x00022a00ff3c7b82 */ /* 0x000ee20000000a00 */
[----:B------:R-:W-:Y:S01]  /*5ca0*/  LOP3.LUT R74, R74, 0x200, R5, 0xf8, !PT ;  /* 0x000002004a4a7812 */ /* 0x000fe200078ef805 */
[----:B------:R-:W-:Y:S01]  /*5cb0*/  IMAD.MOV.U32 R22, RZ, RZ, RZ ;  /* 0x000000ffff167224 */ /* 0x000fe200078e00ff */
[----:B------:R-:W-:Y:S01]  /*5cc0*/  LOP3.LUT R3, R3, 0xc, R2, 0xf8, !PT ;  /* 0x0000000c03037812 */ /* 0x000fe200078ef802 */
[----:B------:R-:W-:Y:S01]  /*5cd0*/  IMAD.MOV.U32 R68, RZ, RZ, RZ ;  /* 0x000000ffff447224 */ /* 0x000fe200078e00ff */
[----:B------:R-:W-:Y:S01]  /*5ce0*/  LOP3.LUT R23, R4, 0x400000, R23, 0xf8, !PT ;  /* 0x0040000004177812 */ /* 0x000fe200078ef817 */
[----:B------:R-:W-:Y:S01]  /*5cf0*/  IMAD.MOV.U32 R71, RZ, RZ, RZ ;  /* 0x000000ffff477224 */ /* 0x000fe200078e00ff */
[----:B------:R-:W-:Y:S01]  /*5d00*/  IADD3 R73, PT, PT, -R69, 0x2, RZ ;  /* 0x0000000245497810 */ /* 0x000fe20007ffe1ff */
[----:B-1----:R-:W-:Y:S01]  /*5d10*/  ULEA UR49, UR4, UR49, 0x18 ;  /* 0x0000003104317291 */ /* 0x002fe2000f8ec0ff */
[----:B------:R-:W-:Y:S01]  /*5d20*/  LOP3.LUT R74, R74, R3, RZ, 0xfc, !PT ;  /* 0x000000034a4a7212 */ /* 0x000fe200078efcff */
[----:B------:R-:W1:Y:S01]  /*5d30*/  LDCU.64 UR4, c[0x0][0x890] ;  /* 0x00011200ff0477ac */ /* 0x000e620008000a00 */
[----:B------:R-:W-:-:S02]  /*5d40*/  IMAD.MOV R70, RZ, RZ, -R70 ;  /* 0x000000ffff467224 */ /* 0x000fc400078e0a46 */
[----:B------:R-:W-:Y:S01]  /*5d50*/  IMAD.MOV R69, RZ, RZ, -R69 ;  /* 0x000000ffff457224 */ /* 0x000fe200078e0a45 */
[----:B------:R-:W4:Y:S01]  /*5d60*/  LDCU UR60, c[0x0][0x370] ;  /* 0x00006e00ff3c77ac */ /* 0x000f220008000800 */
[----:B------:R-:W-:Y:S02]  /*5d70*/  IMAD.SHL.U32 R73, R73, 0x10, RZ ;  /* 0x0000001049497824 */ /* 0x000fe400078e00ff */
[----:B------:R-:W4:Y:S01]  /*5d80*/  LDS R0, [UR49+0x510] ;  /* 0x00051031ff007984 */ /* 0x000f220008000800 */
[----:B------:R-:W-:Y:S01]  /*5d90*/  UMOV UR52, 0x1 ;  /* 0x0000000100347882 */ /* 0x000fe20000000000 */
[----:B------:R-:W2:Y:S01]  /*5da0*/  LDCU UR43, c[0x0][0xb0c] ;  /* 0x00016180ff2b77ac */ /* 0x000ea20008000800 */
[----:B------:R-:W2:Y:S01]  /*5db0*/  LDCU UR39, c[0x0][0xb30] ;  /* 0x00016600ff2777ac */ /* 0x000ea20008000800 */
[----:B------:R-:W2:Y:S01]  /*5dc0*/  LDCU.64 UR54, c[0x0][0x888] ;  /* 0x00011100ff3677ac */ /* 0x000ea20008000a00 */
[----:B-1----:R-:W-:Y:S02]  /*5dd0*/  IMAD.U32 R77, RZ, RZ, UR4 ;  /* 0x00000004ff4d7e24 */ /* 0x002fe4000f8e00ff */
[----:B------:R-:W-:Y:S01]  /*5de0*/  IMAD.U32 R76, RZ, RZ, UR5 ;  /* 0x00000005ff4c7e24 */ /* 0x000fe2000f8e00ff */
[----:B------:R-:W-:Y:S01]  /*5df0*/  UIADD3 UR4, UPT, UPT, UR49, 0x600, URZ ;  /* 0x0000060031047890 */ /* 0x000fe2000fffe0ff */
[----:B------:R-:W1:Y:S05]  /*5e00*/  LDCU.64 UR40, c[0x0][0xb28] ;  /* 0x00016500ff2877ac */ /* 0x000e6a0008000a00 */
[----:B------:R-:W-:Y:S01]  /*5e10*/  LEA R74, R74, UR4, 0x2 ;  /* 0x000000044a4a7c11 */ /* 0x000fe2000f8e10ff */
[----:B------:R-:W1:Y:S01]  /*5e20*/  LDCU.128 UR56, c[0x0][0xb10] ;  /* 0x00016200ff3877ac */ /* 0x000e620008000c00 */
[----:B------:R-:W1:Y:S01]  /*5e30*/  LDCU UR53, c[0x0][0x374] ;  /* 0x00006e80ff3577ac */ /* 0x000e620008000800 */
[----:B------:R-:W-:Y:S01]  /*5e40*/  UMOV UR48, URZ ;  /* 0x000000ff00307c82 */ /* 0x000fe20008000000 */
[----:B------:R-:W-:Y:S01]  /*5e50*/  UMOV UR51, URZ ;  /* 0x000000ff00337c82 */ /* 0x000fe20008000000 */
[----:B------:R-:W-:Y:S01]  /*5e60*/  UMOV UR50, URZ ;  /* 0x000000ff00327c82 */ /* 0x000fe20008000000 */
[----:B----4-:R-:W-:-:S02]  /*5e70*/  IADD3 R23, PT, PT, R0, R23, RZ ;  /* 0x0000001700177210 */ /* 0x010fc40007ffe0ff */
[----:B-123--:R-:W-:-:S07]  /*5e80*/  MOV R0, UR4 ;  /* 0x0000000400007c02 */ /* 0x00efce0008000f00 */
.L_x_128:
[C---:B------:R-:W-:Y:S02]  /*5e90*/  LEA R3, R68.reuse, UR49, 0x3 ;  /* 0x0000003144037c11 */ /* 0x040fe4000f8e18ff */
[----:B------:R-:W-:Y:S02]  /*5ea0*/  SHF.L.U32 R0, R71, 0x1f, RZ ;  /* 0x0000001f47007819 */ /* 0x000fe400000006ff */
[----:B------:R-:W-:Y:S02]  /*5eb0*/  LEA R5, R68, UR49, 0x4 ;  /* 0x0000003144057c11 */ /* 0x000fe4000f8e20ff */
[----:B------:R-:W1:Y:S02]  /*5ec0*/  SYNCS.PHASECHK.TRANS64.TRYWAIT P0, [R3+URZ+0x460], R0 ;  /* 0x00046000030075a7 */ /* 0x000e6400080011ff */
[----:B-123--:R-:W-:Y:S05]  /*5ed0*/  @!P0 BRA `(.L_x_98) ;  /* 0x0000002800dc8947 */ /* 0x00efea0003800000 */
.L_x_171:
[----:B------:R-:W2:Y:S01]  /*5ee0*/  LDS.128 R4, [R5+0x4f0] ;  /* 0x0004f00005047984 */ /* 0x000ea20000000c00 */
[----:B------:R-:W-:Y:S01]  /*5ef0*/  UISETP.GE.AND UP0, UPT, UR42, 0x1, UPT ;  /* 0x000000012a00788c */ /* 0x000fe2000bf06270 */
[----:B------:R-:W-:Y:S01]  /*5f00*/  @!PT LDS RZ, [RZ] ;  /* 0x00000000fffff984 */ /* 0x000fe20000000800 */
[----:B------:R-:W-:Y:S01]  /*5f10*/  @!PT LDS RZ, [RZ] ;  /* 0x00000000fffff984 */ /* 0x000fe20000000800 */
[----:B------:R-:W-:Y:S01]  /*5f20*/  @!PT LDS RZ, [RZ] ;  /* 0x00000000fffff984 */ /* 0x000fe20000000800 */
[----:B------:R-:W-:Y:S01]  /*5f30*/  @!PT LDS RZ, [RZ] ;  /* 0x00000000fffff984 */ /* 0x000fe20000000800 */
[----:B------:R3:W-:Y:S06]  /*5f40*/  MEMBAR.ALL.CTA ;  /* 0x0000000000007992 */ /* 0x0007ec0000008000 */
[----:B---3--:R-:W3:Y:S01]  /*5f50*/  FENCE.VIEW.ASYNC.S ;  /* 0x00000000000073c6 */ /* 0x008ee20000000000 */
[----:B--2---:R-:W-:Y:S11]  /*5f60*/  LOP3.LUT P0, RZ, R6, 0x1, RZ, 0xc0, !PT ;  /* 0x0000000106ff7812 */ /* 0x004ff6000780c0ff */
[----:B------:R-:W-:Y:S02]  /*5f70*/  @!UPT UIADD3 URZ, UPT, UPT, URZ, URZ, URZ ;  /* 0x000000fffffff290 */ /* 0x000fe4000fffe0ff */
[----:B---3--:R-:W-:Y:S01]  /*5f80*/  VOTEU.ANY UP1, P0 ;  /* 0x0000000000ff7886 */ /* 0x008fe20000020100 */
[----:B------:R-:W-:Y:S01]  /*5f90*/  PLOP3.LUT P0, PT, PT, PT, UP1, 0x80, 0x8 ;  /* 0x000000000008781c */ /* 0x000fe20003f0f018 */
[----:B------:R-:W-:Y:S11]  /*5fa0*/  UP2UR UR62, UPR, URZ, 0x2 ;  /* 0x00000002ff3e7883 */ /* 0x000ff60008000000 */
[----:B------:R-:W-:Y:S01]  /*5fb0*/  @!UPT UIADD3 URZ, UPT, UPT, URZ, URZ, URZ ;  /* 0x000000fffffff290 */ /* 0x000fe2000fffe0ff */
[----:B-1----:R-:W-:Y:S02]  /*5fc0*/  @P0 SHF.R.U32.HI R0, RZ, 0x10, R5 ;  /* 0x00000010ff000819 */ /* 0x002fe40000011605 */
        /* <DEDUP_REMOVED lines=12> */
[----:B------:R-:W2:Y:S01]  /*6090*/  LDCU UR12, c[0x0][0xb20] ;  /* 0x00016400ff0c77ac */ /* 0x000ea20008000800 */
[----:B------:R-:W-:Y:S02]  /*60a0*/  UIMAD.WIDE.U32 UR4, UR53, UR59, URZ ;  /* 0x0000003b350472a5 */ /* 0x000fe4000f8e00ff */
[----:B------:R-:W-:Y:S02]  /*60b0*/  UIMAD.WIDE.U32 UR6, UR60, UR56, URZ ;  /* 0x000000383c0672a5 */ /* 0x000fe4000f8e00ff */
[----:B------:R-:W-:Y:S02]  /*60c0*/  UISETP.NE.AND UP0, UPT, UR58, 0x1, UPT ;  /* 0x000000013a00788c */ /* 0x000fe4000bf05270 */
[----:B------:R-:W-:Y:S02]  /*60d0*/  UIMAD.WIDE.U32 UR8, UR37, UR59, URZ ;  /* 0x0000003b250872a5 */ /* 0x000fe4000f8e00ff */
[----:B------:R-:W-:Y:S02]  /*60e0*/  UIMAD.WIDE.U32 UR10, UR38, UR56, URZ ;  /* 0x00000038260a72a5 */ /* 0x000fe4000f8e00ff */
[----:B------:R-:W-:Y:S02]  /*60f0*/  UISETP.NE.AND UP1, UPT, UR43, 0x1, UPT ;  /* 0x000000012b00788c */ /* 0x000fe4000bf25270 */
[----:B------:R-:W-:Y:S01]  /*6100*/  UISETP.NE.AND UP2, UPT, UR42, 0x1, UPT ;  /* 0x000000012a00788c */ /* 0x000fe2000bf45270 */
[----:B------:R-:W-:Y:S02]  /*6110*/  UMOV UR4, UR5 ;  /* 0x0000000500047c82 */ /* 0x000fe40008000000 */
[----:B--2---:R-:W-:Y:S03]  /*6120*/  USHF.R.U32.HI UR5, URZ, UR12, UR4 ;  /* 0x0000000cff057299 */ /* 0x004fe60008011604 */
[----:B------:R-:W-:Y:S02]  /*6130*/  UMOV UR4, UR7 ;  /* 0x0000000700047c82 */ /* 0x000fe40008000000 */
[----:B------:R-:W-:Y:S02]  /*6140*/  USHF.R.U32.HI UR7, URZ, UR57, UR4 ;  /* 0x00000039ff077299 */ /* 0x000fe40008011604 */
[----:B------:R-:W-:Y:S02]  /*6150*/  USEL UR4, UR53, UR5, !UP0 ;  /* 0x0000000535047287 */ /* 0x000fe4000c000000 */
[----:B------:R-:W-:Y:S01]  /*6160*/  USEL UR7, UR60, UR7, !UP1 ;  /* 0x000000073c077287 */ /* 0x000fe2000c800000 */
[----:B------:R-:W-:Y:S01]  /*6170*/  UMOV UR5, UR9 ;  /* 0x0000000900057c82 */ /* 0x000fe20008000000 */
[----:B------:R-:W-:Y:S02]  /*6180*/  UIMAD.WIDE.U32 UR8, UR4, UR40, URZ ;  /* 0x00000028040872a5 */ /* 0x000fe4000f8e00ff */
[----:B------:R-:W-:Y:S03]  /*6190*/  USHF.R.U32.HI UR6, URZ, UR12, UR5 ;  /* 0x0000000cff067299 */ /* 0x000fe60008011605 */
[----:B------:R-:W-:Y:S01]  /*61a0*/  UMOV UR5, UR11 ;  /* 0x0000000b00057c82 */ /* 0x000fe20008000000 */
[----:B------:R-:W-:Y:S02]  /*61b0*/  UIMAD.WIDE.U32 UR10, UR7, UR40, URZ ;  /* 0x00000028070a72a5 */ /* 0x000fe4000f8e00ff */
[----:B------:R-:W-:Y:S02]  /*61c0*/  USHF.R.U32.HI UR12, URZ, UR57, UR5 ;  /* 0x00000039ff0c7299 */ /* 0x000fe40008011605 */
[----:B------:R-:W-:Y:S01]  /*61d0*/  USEL UR6, UR37, UR6, !UP0 ;  /* 0x0000000625067287 */ /* 0x000fe2000c000000 */
[----:B------:R-:W-:Y:S02]  /*61e0*/  UMOV UR5, UR9 ;  /* 0x0000000900057c82 */ /* 0x000fe40008000000 */
[----:B------:R-:W-:Y:S01]  /*61f0*/  UMOV UR10, UR11 ;  /* 0x0000000b000a7c82 */ /* 0x000fe20008000000 */
[----:B------:R-:W-:Y:S02]  /*6200*/  @UP2 USHF.R.U32.HI UR4, URZ, UR41, UR5 ;  /* 0x00000029ff042299 */ /* 0x000fe40008011605 */
[----:B------:R-:W-:Y:S02]  /*6210*/  @UP2 USHF.R.U32.HI UR7, URZ, UR41, UR10 ;  /* 0x00000029ff072299 */ /* 0x000fe4000801160a */
[----:B------:R-:W-:Y:S02]  /*6220*/  UIMAD UR4, UR42, UR4, URZ ;  /* 0x000000042a0472a4 */ /* 0x000fe4000f8e02ff */
[----:B------:R-:W-:Y:S02]  /*6230*/  UIMAD.WIDE.U32 UR10, UR6, UR40, URZ ;  /* 0x00000028060a72a5 */ /* 0x000fe4000f8e00ff */
[----:B------:R-:W-:Y:S02]  /*6240*/  USEL UR5, UR38, UR12, !UP1 ;  /* 0x0000000c26057287 */ /* 0x000fe4000c800000 */
[----:B------:R-:W-:Y:S02]  /*6250*/  UIMAD UR8, UR42, UR7, URZ ;  /* 0x000000072a0872a4 */ /* 0x000fe4000f8e02ff */
[----:B------:R-:W-:Y:S03]  /*6260*/  UISETP.GE.AND UP0, UPT, UR6, UR4, UPT ;  /* 0x000000040600728c */ /* 0x000fe6000bf06270 */
[----:B------:R-:W-:Y:S01]  /*6270*/  UMOV UR4, UR11 ;  /* 0x0000000b00047c82 */ /* 0x000fe20008000000 */
[----:B------:R-:W-:Y:S02]  /*6280*/  UISETP.GE.OR UP0, UPT, UR5, UR8, UP0 ;  /* 0x000000080500728c */ /* 0x000fe40008706670 */
[----:B------:R-:W-:Y:S02]  /*6290*/  USHF.R.U32.HI UR4, URZ, UR41, UR4 ;  /* 0x00000029ff047299 */ /* 0x000fe40008011604 */
[----:B------:R-:W-:Y:S02]  /*62a0*/  UIMAD.WIDE.U32 UR8, UR5, UR40, URZ ;  /* 0x00000028050872a5 */ /* 0x000fe4000f8e00ff */
[----:B------:R-:W-:Y:S02]  /*62b0*/  USEL UR11, UR6, UR4, !UP2 ;  /* 0x00000004060b7287 */ /* 0x000fe4000d000000 */
[----:B------:R-:W-:Y:S02]  /*62c0*/  UIADD3 UR8, UPT, UPT, -UR5, URZ, URZ ;  /* 0x000000ff05087290 */ /* 0x000fe4000fffe1ff */
[----:B------:R-:W-:Y:S01]  /*62d0*/  UIADD3 UR10, UPT, UPT, -UR11, URZ, URZ ;  /* 0x000000ff0b0a7290 */ /* 0x000fe2000fffe1ff */
[----:B------:R-:W-:Y:S01]  /*62e0*/  @!UP0 UMOV UR4, UR9 ;  /* 0x0000000900048c82 */ /* 0x000fe20008000000 */
[----:B------:R-:W-:Y:S02]  /*62f0*/  UIADD3 UR9, UPT, UPT, -UR6, URZ, URZ ;  /* 0x000000ff06097290 */ /* 0x000fe4000fffe1ff */
[----:B------:R-:W-:Y:S02]  /*6300*/  @!UP0 USHF.R.U32.HI UR4, URZ, UR41, UR4 ;  /* 0x00000029ff048299 */ /* 0x000fe40008011604 */
[----:B------:R-:W-:Y:S02]  /*6310*/  UIMAD UR10, UR42, UR10, UR6 ;  /* 0x0000000a2a0a72a4 */ /* 0x000fe4000f8e0206 */
[----:B------:R-:W-:Y:S04]  /*6320*/  @!UP0 USEL UR4, UR5, UR4, !UP2 ;  /* 0x0000000405048287 */ /* 0x000fe8000d000000 */
[----:B------:R-:W-:Y:S02]  /*6330*/  @!UP0 UIMAD UR10, UR7, UR10, UR4 ;  /* 0x0000000a070a82a4 */ /* 0x000fe4000f8e0204 */
[----:B------:R-:W-:Y:S02]  /*6340*/  @!UP0 UIADD3 UR11, UPT, UPT, UR11, -UR4, URZ ;  /* 0x800000040b0b8290 */ /* 0x000fe4000fffe0ff */
[----:B------:R-:W-:Y:S02]  /*6350*/  UIMAD UR7, UR43, UR8, UR38 ;  /* 0x000000082b0772a4 */ /* 0x000fe4000f8e0226 */
[----:B------:R-:W-:Y:S02]  /*6360*/  @!UP0 UIMAD UR6, UR11, UR42, UR5 ;  /* 0x0000002a0b0682a4 */ /* 0x000fe4000f8e0205 */
[----:B------:R-:W-:Y:S01]  /*6370*/  UIMAD UR4, UR58, UR9, UR37 ;  /* 0x000000093a0472a4 */ /* 0x000fe2000f8e0225 */
[----:B------:R-:W-:Y:S02]  /*6380*/  @!UP0 UMOV UR5, UR10 ;  /* 0x0000000a00058c82 */ /* 0x000fe40008000000 */
[----:B------:R-:W-:Y:S02]  /*6390*/  UIMAD UR38, UR5, UR43, UR7 ;  /* 0x0000002b052672a4 */ /* 0x000fe4000f8e0207 */
[----:B------:R-:W-:Y:S11]  /*63a0*/  UIMAD UR37, UR6, UR58, UR4 ;  /* 0x0000003a062572a4 */ /* 0x000ff6000f8e0204 */
[----:B------:R-:W-:Y:S01]  /*63b0*/  @!UPT UIADD3 URZ, UPT, UPT, URZ, URZ, URZ ;  /* 0x000000fffffff290 */ /* 0x000fe2000fffe0ff */
.L_x_99:
[----:B------:R-:W-:Y:S01]  /*63c0*/  UISETP.NE.AND UP0, UPT, UR39, 0x1, UPT ;  /* 0x000000012700788c */ /* 0x000fe2000bf05270 */
[----:B------:R-:W-:Y:S01]  /*63d0*/  IADD3 R68, PT, PT, R68, 0x1, RZ ;  /* 0x0000000144447810 */ /* 0x000fe20007ffe0ff */
[----:B------:R-:W-:Y:S02]  /*63e0*/  UIADD3 UR11, UPT, UPT, UR49, 0x600, URZ ;  /* 0x00000600310b7890 */ /* 0x000fe4000fffe0ff */
[----:B------:R-:W-:Y:S02]  /*63f0*/  USHF.L.U32 UR46, UR20, 0x6, URZ ;  /* 0x00000006142e7899 */ /* 0x000fe400080006ff */
[----:B------:R-:W-:Y:S05]  /*6400*/  USHF.L.U32 UR45, UR25, 0x6, URZ ;  /* 0x00000006192d7899 */ /* 0x000fea00080006ff */
[----:B------:R-:W2:Y:S01]  /*6410*/  @!UP0 LDCU.128 UR12, c[0x0][0xb10] ;  /* 0x00016200ff0c87ac */ /* 0x000ea20008000c00 */
[----:B------:R-:W3:Y:S01]  /*6420*/  @!UP0 LDCU UR5, c[0x0][0xb0c] ;  /* 0x00016180ff0587ac */ /* 0x000ee20008000800 */
[----:B------:R-:W4:Y:S01]  /*6430*/  @!UP0 LDCU UR10, c[0x0][0xb20] ;  /* 0x00016400ff0a87ac */ /* 0x000f220008000800 */
[----:B--2---:R-:W-:Y:S02]  /*6440*/  UIMAD.WIDE.U32 UR8, UR38, UR12, URZ ;  /* 0x0000000c260872a5 */ /* 0x004fe4000f8e00ff */
[----:B------:R-:W-:Y:S02]  /*6450*/  UIMAD.WIDE.U32 UR6, UR37, UR15, URZ ;  /* 0x0000000f250672a5 */ /* 0x000fe4000f8e00ff */
[----:B------:R-:W-:Y:S03]  /*6460*/  @!UP0 UISETP.NE.AND UP1, UPT, UR14, 0x1, UPT ;  /* 0x000000010e00888c */ /* 0x000fe6000bf25270 */
[----:B------:R-:W-:Y:S01]  /*6470*/  @!UP0 UMOV UR4, UR9 ;  /* 0x0000000900048c82 */ /* 0x000fe20008000000 */
[----:B---3--:R-:W-:Y:S02]  /*6480*/  @!UP0 UISETP.NE.AND UP2, UPT, UR5, 0x1, UPT ;  /* 0x000000010500888c */ /* 0x008fe4000bf45270 */
[----:B------:R-:W-:Y:S01]  /*6490*/  @!UP0 USHF.R.U32.HI UR4, URZ, UR13, UR4 ;  /* 0x0000000dff048299 */ /* 0x000fe20008011604 */
[----:B------:R-:W-:Y:S02]  /*64a0*/  @!UP0 UMOV UR6, UR7 ;  /* 0x0000000700068c82 */ /* 0x000fe40008000000 */
[----:B----4-:R-:W-:Y:S02]  /*64b0*/  @!UP0 USHF.R.U32.HI UR6, URZ, UR10, UR6 ;  /* 0x0000000aff068299 */ /* 0x010fe40008011606 */
[----:B------:R-:W-:Y:S02]  /*64c0*/  @!UP0 USEL UR7, UR38, UR4, !UP2 ;  /* 0x0000000426078287 */ /* 0x000fe4000d000000 */
[----:B------:R-:W-:Y:S04]  /*64d0*/  @!UP0 USEL UR6, UR37, UR6, !UP1 ;  /* 0x0000000625068287 */ /* 0x000fe8000c800000 */
[----:B------:R-:W-:Y:S02]  /*64e0*/  @!UP0 UIADD3 UR4, UPT, UPT, -UR7, UR6, URZ ;  /* 0x0000000607048290 */ /* 0x000fe4000fffe1ff */
[----:B------:R-:W-:Y:S02]  /*64f0*/  @!UP0 UIADD3 UR6, UPT, UPT, UR7, -UR6, URZ ;  /* 0x8000000607068290 */ /* 0x000fe4000fffe0ff */
[----:B------:R-:W-:Y:S02]  /*6500*/  @!UP0 UIMAD UR38, UR4, UR5, UR38 ;  /* 0x00000005042682a4 */ /* 0x000fe4000f8e0226 */
[----:B------:R-:W-:Y:S02]  /*6510*/  @!UP0 UIMAD UR37, UR6, UR14, UR37 ;  /* 0x0000000e062582a4 */ /* 0x000fe4000f8e0225 */
[----:B------:R-:W-:Y:S09]  /*6520*/  ULOP3.LUT UP0, URZ, UR11, 0x1b0, URZ, 0xc0, !UPT ;  /* 0x000001b00bff7892 */ /* 0x000ff2000f80c0ff */
[----:B------:R-:W-:Y:S05]  /*6530*/  BRA.U !UP0, `(.L_x_100) ;  /* 0x00000001087c7547 */ /* 0x000fea000b800000 */
[----:B------:R-:W2:Y:S01]  /*6540*/  LDCU.64 UR8, c[0x4][0x80] ;  /* 0x01001000ff0877ac */ /* 0x000ea20008000a00 */
[----:B------:R-:W-:Y:S01]  /*6550*/  MOV R2, 0x0 ;  /* 0x0000000000027802 */ /* 0x000fe20000000f00 */
[----:B------:R-:W-:Y:S02]  /*6560*/  HFMA2 R12, -RZ, RZ, 0, 5.9604644775390625e-08 ;  /* 0x00000001ff0c7431 */ /* 0x000fe400000001ff */
[----:B------:R-:W-:Y:S01]  /*6570*/  IMAD.MOV.U32 R8, RZ, RZ, 0x70 ;  /* 0x00000070ff087424 */ /* 0x000fe200078e00ff */
[----:B------:R3:W4:Y:S01]  /*6580*/  LDC.64 R14, c[0x4][R2] ;  /* 0x01000000020e7b82 */ /* 0x0007220000000a00 */
[----:B------:R-:W1:Y:S01]  /*6590*/  LDCU.64 UR6, c[0x4][0x88] ;  /* 0x01001100ff0677ac */ /* 0x000e620008000a00 */
[----:B------:R-:W-:Y:S01]  /*65a0*/  IMAD.MOV.U32 R13, RZ, RZ, RZ ;  /* 0x000000ffff0d7224 */ /* 0x000fe200078e00ff */
[----:B------:R-:W1:Y:S01]  /*65b0*/  LDCU.64 UR4, c[0x4][0x8] ;  /* 0x01000100ff0477ac */ /* 0x000e620008000a00 */
[----:B--2---:R-:W-:Y:S01]  /*65c0*/  MOV R5, UR9 ;  /* 0x0000000900057c02 */ /* 0x004fe20008000f00 */
[----:B------:R-:W-:Y:S01]  /*65d0*/  IMAD.U32 R4, RZ, RZ, UR8 ;  /* 0x00000008ff047e24 */ /* 0x000fe2000f8e00ff */
[----:B-1----:R-:W-:Y:S01]  /*65e0*/  MOV R7, UR7 ;  /* 0x0000000700077c02 */ /* 0x002fe20008000f00 */
[----:B------:R-:W-:Y:S01]  /*65f0*/  IMAD.U32 R6, RZ, RZ, UR6 ;  /* 0x00000006ff067e24 */ /* 0x000fe2000f8e00ff */
[----:B------:R-:W-:Y:S01]  /*6600*/  MOV R11, UR5 ;  /* 0x00000005000b7c02 */ /* 0x000fe20008000f00 */
[----:B------:R-:W-:Y:S02]  /*6610*/  IMAD.U32 R10, RZ, RZ, UR4 ;  /* 0x00000004ff0a7e24 */ /* 0x000fe4000f8e00ff */
[----:B------:R-:W-:Y:S07]  /*6620*/  LEPC R20, `(.L_x_101) ;  /* 0x000000001014794e */ /* 0x000fee0000000000 */
[----:B---345:R-:W-:Y:S05]  /*6630*/  CALL.ABS.NOINC R14 ;  /* 0x000000000e007343 */ /* 0x038fea0003c00000 */
.L_x_101:
[----:B------:R-:W1:Y:S01]  /*6640*/  LDCU.64 UR8, c[0x4][0x80] ;  /* 0x01001000ff0877ac */ /* 0x000e620008000a00 */
[----:B------:R-:W2:Y:S01]  /*6650*/  LDC.64 R2, c[0x4][R2] ;  /* 0x0100000002027b82 */ /* 0x000ea20000000a00 */
[----:B------:R-:W-:Y:S02]  /*6660*/  HFMA2 R12, -RZ, RZ, 0, 5.9604644775390625e-08 ;  /* 0x00000001ff0c7431 */ /* 0x000fe400000001ff */
[----:B------:R-:W-:Y:S02]  /*6670*/  IMAD.MOV.U32 R8, RZ, RZ, 0x70 ;  /* 0x00000070ff087424 */ /* 0x000fe400078e00ff */
[----:B------:R-:W-:Y:S01]  /*6680*/  IMAD.MOV.U32 R13, RZ, RZ, RZ ;  /* 0x000000ffff0d7224 */ /* 0x000fe200078e00ff */
[----:B------:R-:W3:Y:S01]  /*6690*/  LDCU.64 UR6, c[0x4][0x88] ;  /* 0x01001100ff0677ac */ /* 0x000ee20008000a00 */
[----:B------:R-:W4:Y:S01]  /*66a0*/  LDCU.64 UR4, c[0x4][0x8] ;  /* 0x01000100ff0477ac */ /* 0x000f220008000a00 */
[----:B-1----:R-:W-:Y:S02]  /*66b0*/  MOV R4, UR8 ;  /* 0x0000000800047c02 */ /* 0x002fe40008000f00 */
[----:B------:R-:W-:Y:S02]  /*66c0*/  MOV R5, UR9 ;  /* 0x0000000900057c02 */ /* 0x000fe40008000f00 */
[----:B---3--:R-:W-:Y:S01]  /*66d0*/  MOV R7, UR7 ;  /* 0x0000000700077c02 */ /* 0x008fe20008000f00 */
[----:B------:R-:W-:Y:S01]  /*66e0*/  IMAD.U32 R6, RZ, RZ, UR6 ;  /* 0x00000006ff067e24 */ /* 0x000fe2000f8e00ff */
[----:B----4-:R-:W-:Y:S01]  /*66f0*/  MOV R11, UR5 ;  /* 0x00000005000b7c02 */ /* 0x010fe20008000f00 */
[----:B------:R-:W-:Y:S02]  /*6700*/  IMAD.U32 R10, RZ, RZ, UR4 ;  /* 0x00000004ff0a7e24 */ /* 0x000fe4000f8e00ff */
[----:B------:R-:W-:Y:S07]  /*6710*/  LEPC R20, `(.L_x_100) ;  /* 0x000000001014794e */ /* 0x000fee0000000000 */
[----:B--2---:R-:W-:Y:S05]  /*6720*/  CALL.ABS.NOINC R2 ;  /* 0x0000000002007343 */ /* 0x004fea0003c00000 */
.L_x_100:
[----:B------:R-:W-:Y:S02]  /*6730*/  R2UR UR6, R66 ;  /* 0x00000000420672ca */ /* 0x000fe400000e0000 */
[----:B------:R-:W-:Y:S02]  /*6740*/  R2UR UR5, R77 ;  /* 0x000000004d0572ca */ /* 0x000fe400000e0000 */
[----:B------:R-:W-:Y:S02]  /*6750*/  R2UR UR4, R76 ;  /* 0x000000004c0472ca */ /* 0x000fe400000e0000 */
[----:B------:R-:W-:Y:S02]  /*6760*/  ISETP.NE.U32.AND P4, PT, R62, RZ, PT ;  /* 0x000000ff3e00720c */ /* 0x000fe40003f85070 */
[----:B------:R-:W-:Y:S02]  /*6770*/  ISETP.NE.U32.AND P2, PT, RZ, UR54, PT ;  /* 0x00000036ff007c0c */ /* 0x000fe4000bf45070 */
[----:B------:R-:W-:Y:S02]  /*6780*/  ISETP.NE.AND.EX P4, PT, R63, RZ, PT, P4 ;  /* 0x000000ff3f00720c */ /* 0x000fe40003f85340 */
[----:B------:R-:W-:Y:S01]  /*6790*/  ISETP.NE.AND.EX P2, PT, RZ, UR55, PT, P2 ;  /* 0x00000037ff007c0c */ /* 0x000fe2000bf45320 */
[----:B------:R-:W-:Y:S02]  /*67a0*/  UISETP.NE.AND UP2, UPT, UR6, URZ, UPT ;  /* 0x000000ff0600728c */ /* 0x000fe4000bf45270 */
[----:B------:R-:W-:Y:S04]  /*67b0*/  UISETP.NE.U32.AND UP0, UPT, UR5, URZ, UPT ;  /* 0x000000ff0500728c */ /* 0x000fe8000bf05070 */
[----:B------:R-:W-:Y:S01]  /*67c0*/  UISETP.NE.AND.EX UP1, UPT, UR4, URZ, UPT, UP0 ;  /* 0x000000ff0400728c */ /* 0x000fe2000bf25300 */
[----:B------:R-:W-:Y:S01]  /*67d0*/  PLOP3.LUT P1, PT, PT, PT, UP2, 0x80, 0x8 ;  /* 0x000000000008781c */ /* 0x000fe20003f2f028 */
[----:B------:R-:W-:Y:S03]  /*67e0*/  UPLOP3.LUT UP0, UPT, UPT, UPT, UPT, 0x40, 0x4 ;  /* 0x000000000004789c */ /* 0x000fe60003f0e870 */
[----:B------:R-:W-:Y:S06]  /*67f0*/  @UP2 UPLOP3.LUT UP0, UPT, UPT, UPT, UP1, 0x80, 0x8 ;  /* 0x000000000008289c */ /* 0x000fec0003f0f010 */
[----:B------:R-:W-:Y:S01]  /*6800*/  PLOP3.LUT P0, PT, PT, PT, UP0, 0x80, 0x8 ;  /* 0x000000000008781c */ /* 0x000fe20003f0f008 */
[----:B------:R-:W-:Y:S01]  /*6810*/  @!UPT UIADD3 URZ, UPT, UPT, URZ, URZ, URZ ;  /* 0x000000fffffff290 */ /* 0x000fe2000fffe0ff */
[----:B------:R-:W-:Y:S11]  /*6820*/  BRA.U !UP1, `(.L_x_102) ;  /* 0x0000000109407547 */ /* 0x000ff6000b800000 */
[----:B------:R-:W-:Y:S01]  /*6830*/  UISETP.NE.U32.AND UP0, UPT, UR54, URZ, UPT ;  /* 0x000000ff3600728c */ /* 0x000fe2000bf05070 */
[----:B------:R-:W-:Y:S01]  /*6840*/  R2UR UR6, R77 ;  /* 0x000000004d0672ca */ /* 0x000fe200000e0000 */
[----:B------:R-:W2:Y:S01]  /*6850*/  LDCU.64 UR8, c[0x0][0x358] ;  /* 0x00006b00ff0877ac */ /* 0x000ea20008000a00 */
[----:B------:R-:W-:Y:S02]  /*6860*/  HFMA2 R27, -RZ, RZ, 0, 5.9604644775390625e-08 ;  /* 0x00000001ff1b7431 */ /* 0x000fe400000001ff */
[----:B-1----:R-:W-:Y:S01]  /*6870*/  IMAD.MOV.U32 R0, RZ, RZ, 0x1 ;  /* 0x00000001ff007424 */ /* 0x002fe200078e00ff */
[----:B------:R-:W-:Y:S06]  /*6880*/  UISETP.NE.AND.EX UP0, UPT, UR55, URZ, UPT, UP0 ;  /* 0x000000ff3700728c */ /* 0x000fec000bf05300 */
[----:B------:R-:W-:Y:S05]  /*6890*/  PLOP3.LUT P3, PT, PT, PT, UP0, 0x80, 0x8 ;  /* 0x000000000008781c */ /* 0x000fea0003f6f008 */
[----:B------:R-:W1:Y:S01]  /*68a0*/  @UP0 LDCU.64 UR4, c[0x0][0x888] ;  /* 0x00011100ff0407ac */ /* 0x000e620008000a00 */
[----:B------:R-:W-:Y:S07]  /*68b0*/  @UP0 UIMAD UR6, UR36, UR6, URZ ;  /* 0x00000006240602a4 */ /* 0x000fee000f8e02ff */
[----:B------:R-:W-:Y:S01]  /*68c0*/  @!P3 PRMT R27, R0, 0x7610, R27 ;  /* 0x00007610001bb816 */ /* 0x000fe2000000001b */
[----:B-1----:R-:W-:Y:S06]  /*68d0*/  @UP0 UIMAD.WIDE UR4, UR6, 0x4, UR4 ;  /* 0x00000004060408a5 */ /* 0x002fec000f8e0204 */
[----:B------:R-:W-:Y:S02]  /*68e0*/  IMAD.U32 R2, RZ, RZ, UR4 ;  /* 0x00000004ff027e24 */ /* 0x000fe4000f8e00ff */
[----:B------:R-:W-:Y:S03]  /*68f0*/  IMAD.U32 R3, RZ, RZ, UR5 ;  /* 0x00000005ff037e24 */ /* 0x000fe6000f8e00ff */
[----:B------:R-:W1:Y:S02]  /*6900*/  @!UP0 LDCU UR4, c[0x0][0x880] ;  /* 0x00011000ff0487ac */ /* 0x000e640008000800 */
[----:B--2--5:R2:W5:Y:S02]  /*6910*/  @P3 LDG.E R26, desc[UR8][R2.64] ;  /* 0x00000008021a3981 */ /* 0x024564000c1e1900 */
[----:B-12---:R-:W-:Y:S02]  /*6920*/  @!P3 MOV R26, UR4 ;  /* 0x00000004001abc02 */ /* 0x006fe40008000f00 */
.L_x_102:
[----:B------:R-:W-:Y:S05]  /*6930*/  @!P4 BRA `(.L_x_103) ;  /* 0x000000000024c947 */ /* 0x000fea0003800000 */
[----:B------:R-:W-:Y:S01]  /*6940*/  ISETP.NE.U32.AND P3, PT, R60, RZ, PT ;  /* 0x000000ff3c00720c */ /* 0x000fe20003f65070 */
[----:B------:R-:W2:Y:S03]  /*6950*/  LDCU.64 UR4, c[0x0][0x358] ;  /* 0x00006b00ff0477ac */ /* 0x000ea60008000a00 */
[----:B------:R-:W-:Y:S11]  /*6960*/  ISETP.NE.AND.EX P3, PT, R61, RZ, PT, P3 ;  /* 0x000000ff3d00720c */ /* 0x000ff60003f65330 */
[----:B------:R-:W-:Y:S02]  /*6970*/  @!UPT UIADD3 URZ, UPT, UPT, URZ, URZ, URZ ;  /* 0x000000fffffff290 */ /* 0x000fe4000fffe0ff */
[----:B------:R-:W3:Y:S01]  /*6980*/  @P3 LDC.64 R2, c[0x0][0x8a8] ;  /* 0x00022a00ff023b82 */ /* 0x000ee20000000a00 */
[----:B-1----:R-:W-:Y:S04]  /*6990*/  @P3 IMAD R0, R62, UR36, RZ ;  /* 0x000000243e003c24 */ /* 0x002fe8000f8e02ff */
[----:B---3--:R-:W-:Y:S05]  /*69a0*/  @P3 IMAD.WIDE R2, R0, 0x4, R2 ;  /* 0x0000000400023825 */ /* 0x008fea00078e0202 */
[----:B--2--5:R2:W5:Y:S02]  /*69b0*/  @P3 LDG.E R24, desc[UR4][R2.64] ;  /* 0x0000000402183981 */ /* 0x024564000c1e1900 */
[----:B--2---:R-:W3:Y:S02]  /*69c0*/  @!P3 LDC R24, c[0x0][0x8a0] ;  /* 0x00022800ff18bb82 */ /* 0x004ee40000000800 */
.L_x_103:
[----:B-----5:R-:W-:Y:S01]  /*69d0*/  FSETP.NEU.AND P3, PT, R26, RZ, PT ;  /* 0x000000ff1a00720b */ /* 0x020fe20003f6d000 */
[----:B------:R-:W-:Y:S01]  /*69e0*/  ULOP3.LUT UR4, UR52, 0x1, URZ, 0x3c, !UPT ;  /* 0x0000000134047892 */ /* 0x000fe2000f8e3cff */
[----:B------:R-:W-:Y:S01]  /*69f0*/  SEL R4, RZ, 0xffffffff, P2 ;  /* 0xffffffffff047807 */ /* 0x000fe20001000000 */
[----:B------:R-:W-:Y:S01]  /*6a00*/  IMAD.U32 R87, RZ, RZ, UR48 ;  /* 0x00000030ff577e24 */ /* 0x000fe2000f8e00ff */
[----:B------:R-:W-:Y:S01]  /*6a10*/  @P1 LOP3.LUT P2, RZ, R27, 0xff, RZ, 0xc0, !PT ;  /* 0x000000ff1bff1812 */ /* 0x000fe2000784c0ff */
[----:B------:R-:W-:Y:S01]  /*6a20*/  IMAD.SHL.U32 R81, R70, 0x10, RZ ;  /* 0x0000001046517824 */ /* 0x000fe200078e00ff */
[----:B------:R-:W-:Y:S01]  /*6a30*/  @P1 SEL R3, RZ, 0xffffffff, P3 ;  /* 0xffffffffff031807 */ /* 0x000fe20001800000 */
[----:B------:R-:W-:Y:S01]  /*6a40*/  IMAD.U32 R88, RZ, RZ, UR4 ;  /* 0x00000004ff587e24 */ /* 0x000fe2000f8e00ff */
[----:B------:R-:W-:Y:S01]  /*6a50*/  LEA R79, R22, UR49, 0x3 ;  /* 0x00000031164f7c11 */ /* 0x000fe2000f8e18ff */
[----:B------:R-:W-:Y:S01]  /*6a60*/  IMAD.SHL.U32 R87, R87, 0x2000, RZ ;  /* 0x0000200057577824 */ /* 0x000fe200078e00ff */
[----:B------:R-:W-:Y:S01]  /*6a70*/  @P0 SEL R3, R4, R3, !P2 ;  /* 0x0000000304030207 */ /* 0x000fe20005000000 */
[----:B------:R-:W-:Y:S01]  /*6a80*/  IMAD.SHL.U32 R80, R69, 0x10, RZ ;  /* 0x0000001045507824 */ /* 0x000fe200078e00ff */
[----:B------:R-:W-:Y:S01]  /*6a90*/  SHF.L.U32 R2, R72, 0x1f, RZ ;  /* 0x0000001f48027819 */ /* 0x000fe200000006ff */
[----:B------:R-:W-:Y:S01]  /*6aa0*/  IMAD.IADD R85, R74, 0x1, R87 ;  /* 0x000000014a557824 */ /* 0x000fe200078e0257 */
[----:B------:R-:W-:Y:S01]  /*6ab0*/  @P1 LOP3.LUT R3, R3, 0x1, RZ, 0xc0, !PT ;  /* 0x0000000103031812 */ /* 0x000fe200078ec0ff */
[----:B------:R-:W-:Y:S01]  /*6ac0*/  BSSY B1, `(.L_x_104) ;  /* 0x0000039000017945 */ /* 0x000fe20003800000 */
[----:B------:R-:W-:Y:S01]  /*6ad0*/  PLOP3.LUT P2, PT, PT, PT, UP1, 0x80, 0x8 ;  /* 0x000000000008781c */ /* 0x000fe20003f4f018 */
[----:B------:R-:W-:Y:S01]  /*6ae0*/  IMAD.IADD R84, R85, 0x1, R81 ;  /* 0x0000000155547824 */ /* 0x000fe200078e0251 */
[----:B------:R-:W-:Y:S01]  /*6af0*/  ISETP.NE.U32.OR P5, PT, R3, 0x1, !P1 ;  /* 0x000000010300780c */ /* 0x000fe20004fa5470 */
[----:B------:R-:W-:Y:S01]  /*6b00*/  IMAD.U32 R3, RZ, RZ, UR48 ;  /* 0x00000030ff037e24 */ /* 0x000fe2000f8e00ff */
[----:B------:R-:W-:Y:S01]  /*6b10*/  LOP3.LUT P4, R67, R27, 0xff, RZ, 0xc0, !PT ;  /* 0x000000ff1b437812 */ /* 0x000fe2000788c0ff */
[----:B------:R-:W-:Y:S01]  /*6b20*/  IMAD.MOV.U32 R86, RZ, RZ, 0x1 ;  /* 0x00000001ff567424 */ /* 0x000fe200078e00ff */
[----:B------:R-:W-:Y:S01]  /*6b30*/  P2R R78, PR, RZ, 0x20 ;  /* 0x00000020ff4e7803 */ /* 0x000fe20000000000 */
[----:B------:R-:W-:Y:S01]  /*6b40*/  IMAD R25, R22, 0x20, R23 ;  /* 0x0000002016197824 */ /* 0x000fe200078e0217 */
[----:B-1----:R-:W-:Y:S01]  /*6b50*/  LEA R0, R3, UR49, 0x3 ;  /* 0x0000003103007c11 */ /* 0x002fe2000f8e18ff */
[----:B------:R-:W-:Y:S01]  /*6b60*/  IMAD.U32 R89, RZ, RZ, UR48 ;  /* 0x00000030ff597e24 */ /* 0x000fe2000f8e00ff */
[----:B------:R-:W-:Y:S02]  /*6b70*/  SEL R3, RZ, 0xffffffff, P3 ;  /* 0xffffffffff037807 */ /* 0x000fe40001800000 */
[----:B------:R-:W-:Y:S02]  /*6b80*/  CS2R R58, SRZ ;  /* 0x00000000003a7805 */ /* 0x000fe4000001ff00 */
[----:B------:R-:W-:Y:S02]  /*6b90*/  CS2R R56, SRZ ;  /* 0x0000000000387805 */ /* 0x000fe4000001ff00 */
[----:B------:R-:W-:Y:S02]  /*6ba0*/  CS2R R54, SRZ ;  /* 0x0000000000367805 */ /* 0x000fe4000001ff00 */
[----:B------:R-:W-:Y:S02]  /*6bb0*/  @P2 SEL R3, R4, R3, !P4 ;  /* 0x0000000304032207 */ /* 0x000fe40006000000 */
[----:B------:R-:W-:Y:S02]  /*6bc0*/  CS2R R52, SRZ ;  /* 0x0000000000347805 */ /* 0x000fe4000001ff00 */
[----:B------:R-:W-:Y:S02]  /*6bd0*/  @P5 SHF.L.U32 R5, R88, 0x1f, RZ ;  /* 0x0000001f58055819 */ /* 0x000fe400000006ff */
[----:B------:R-:W-:Y:S02]  /*6be0*/  CS2R R50, SRZ ;  /* 0x0000000000327805 */ /* 0x000fe4000001ff00 */
[----:B------:R-:W-:Y:S02]  /*6bf0*/  LOP3.LUT R3, R3, 0x1, RZ, 0xc0, !PT ;  /* 0x0000000103037812 */ /* 0x000fe400078ec0ff */
[----:B------:R-:W-:Y:S01]  /*6c00*/  CS2R R48, SRZ ;  /* 0x0000000000307805 */ /* 0x000fe2000001ff00 */
[----:B------:R-:W1:Y:S01]  /*6c10*/  @P5 SYNCS.PHASECHK.TRANS64.TRYWAIT P1, [R0+URZ+0x420], R5 ;  /* 0x00042005000055a7 */ /* 0x000e6200080211ff */
[----:B------:R-:W-:Y:S02]  /*6c20*/  CS2R R46, SRZ ;  /* 0x00000000002e7805 */ /* 0x000fe4000001ff00 */
[----:B------:R-:W-:Y:S02]  /*6c30*/  ISETP.NE.U32.AND P2, PT, R3, 0x1, PT ;  /* 0x000000010300780c */ /* 0x000fe40003f45070 */
[----:B------:R-:W-:Y:S01]  /*6c40*/  CS2R R44, SRZ ;  /* 0x00000000002c7805 */ /* 0x000fe2000001ff00 */
[----:B------:R-:W-:Y:S01]  /*6c50*/  IMAD.IADD R83, R85, 0x1, R80 ;  /* 0x0000000155537824 */ /* 0x000fe200078e0250 */
[----:B------:R-:W-:Y:S01]  /*6c60*/  P2R R90, PR, RZ, 0x4 ;  /* 0x00000004ff5a7803 */ /* 0x000fe20000000000 */
[----:B------:R-:W-:Y:S01]  /*6c70*/  IMAD.IADD R82, R73, 0x1, R84 ;  /* 0x0000000149527824 */ /* 0x000fe200078e0254 */
[----:B------:R2:W4:Y:S01]  /*6c80*/  SYNCS.PHASECHK.TRANS64.TRYWAIT P0, [R79+URZ+0x480], R2 ;  /* 0x000480024f0075a7 */ /* 0x00052200080011ff */
[----:B-1----:R-:W-:Y:S01]  /*6c90*/  @P5 SEL R86, RZ, 0x1, !P1 ;  /* 0x00000001ff565807 */ /* 0x002fe20004800000 */
[----:B--2---:R-:W-:Y:S06]  /*6ca0*/  @!P5 BRA `(.L_x_105) ;  /* 0x000000000068d947 */ /* 0x004fec0003800000 */
[----:B------:R-:W-:Y:S01]  /*6cb0*/  ISETP.NE.AND P1, PT, R86, RZ, PT ;  /* 0x000000ff5600720c */ /* 0x000fe20003f25270 */
[----:B------:R-:W-:Y:S01]  /*6cc0*/  BSSY B0, `(.L_x_106) ;  /* 0x000000d000007945 */ /* 0x000fe20003800000 */
[----:B------:R-:W-:Y:S02]  /*6cd0*/  CS2R R46, SRZ ;  /* 0x00000000002e7805 */ /* 0x000fe4000001ff00 */
[----:B------:R-:W-:Y:S02]  /*6ce0*/  CS2R R44, SRZ ;  /* 0x00000000002c7805 */ /* 0x000fe4000001ff00 */
[----:B------:R-:W-:Y:S02]  /*6cf0*/  CS2R R50, SRZ ;  /* 0x0000000000327805 */ /* 0x000fe4000001ff00 */
[----:B------:R-:W-:Y:S02]  /*6d00*/  CS2R R48, SRZ ;  /* 0x0000000000307805 */ /* 0x000fe4000001ff00 */
[----:B------:R-:W-:Y:S02]  /*6d10*/  CS2R R54, SRZ ;  /* 0x0000000000367805 */ /* 0x000fe4000001ff00 */
[----:B------:R-:W-:Y:S02]  /*6d20*/  CS2R R52, SRZ ;  /* 0x0000000000347805 */ /* 0x000fe4000001ff00 */
[----:B------:R-:W-:Y:S02]  /*6d30*/  CS2R R58, SRZ ;  /* 0x00000000003a7805 */ /* 0x000fe4000001ff00 */
[----:B------:R-:W-:Y:S01]  /*6d40*/  CS2R R56, SRZ ;  /* 0x0000000000387805 */ /* 0x000fe2000001ff00 */
[----:B------:R-:W-:Y:S06]  /*6d50*/  @P1 BRA `(.L_x_107) ;  /* 0x00000000000c1947 */ /* 0x000fec0003800000 */
[----:B------:R-:W-:Y:S04]  /*6d60*/  SHF.L.U32 R3, R88, 0x1f, RZ ;  /* 0x0000001f58037819 */ /* 0x000fe800000006ff */
[----:B------:R-:W1:Y:S02]  /*6d70*/  SYNCS.PHASECHK.TRANS64.TRYWAIT P1, [R0+URZ+0x420], R3 ;  /* 0x00042003000075a7 */ /* 0x000e6400080211ff */
[----:B-1----:R-:W-:Y:S05]  /*6d80*/  @!P1 BRA `(.L_x_108) ;  /* 0x0000001c00449947 */ /* 0x002fea0003800000 */
.L_x_107:
[----:B------:R-:W-:Y:S05]  /*6d90*/  BSYNC B0 ;  /* 0x0000000000007941 */ /* 0x000fea0003800000 */
.L_x_106:
[----:B------:R-:W-:Y:S01]  /*6da0*/  ISETP.NE.AND P1, PT, R90, RZ, PT ;  /* 0x000000ff5a00720c */ /* 0x000fe20003f25270 */
[----:B------:R-:W-:Y:S04]  /*6db0*/  UIADD3 UR4, UPT, UPT, UR48, 0x1, URZ ;  /* 0x0000000130047890 */ /* 0x000fe8000fffe0ff */
[----:B------:R-:W-:Y:S04]  /*6dc0*/  UISETP.NE.AND UP0, UPT, UR4, 0x3, UPT ;  /* 0x000000030400788c */ /* 0x000fe8000bf05270 */
[----:B------:R-:W-:Y:S02]  /*6dd0*/  USEL UR5, URZ, 0x1, UP0 ;  /* 0x00000001ff057887 */ /* 0x000fe40008000000 */
[----:B------:R-:W-:Y:S02]  /*6de0*/  USEL UR4, UR4, URZ, UP0 ;  /* 0x000000ff04047287 */ /* 0x000fe40008000000 */
[----:B------:R2:W1:Y:S02]  /*6df0*/  @P1 LDS.128 R44, [R85] ;  /* 0x00000000552c1984 */ /* 0x0004640000000c00 */
[----:B------:R-:W-:Y:S02]  /*6e00*/  LOP3.LUT R88, R88, UR5, RZ, 0x3c, !PT ;  /* 0x0000000558587c12 */ /* 0x000fe4000f8e3cff */
[----:B------:R2:W1:Y:S01]  /*6e10*/  @P1 LDS.128 R48, [R84+0x10] ;  /* 0x0000100054301984 */ /* 0x0004620000000c00 */
[----:B------:R-:W-:Y:S03]  /*6e20*/  IMAD.U32 R89, RZ, RZ, UR4 ;  /* 0x00000004ff597e24 */ /* 0x000fe6000f8e00ff */
[----:B------:R2:W1:Y:S04]  /*6e30*/  @P1 LDS.128 R52, [R83+0x20] ;  /* 0x0000200053341984 */ /* 0x0004680000000c00 */
[----:B------:R2:W1:Y:S02]  /*6e40*/  @P1 LDS.128 R56, [R82+0x10] ;  /* 0x0000100052381984 */ /* 0x0004640000000c00 */
.L_x_105:
[----:B------:R-:W-:Y:S05]  /*6e50*/  BSYNC B1 ;  /* 0x0000000000017941 */ /* 0x000fea0003800000 */
.L_x_104:
[----:B-1----:R-:W-:Y:S04]  /*6e60*/  SHF.R.U32.HI R3, RZ, 0x15, R25 ;  /* 0x00000015ff037819 */ /* 0x002fe80000011619 */
[----:B------:R-:W-:Y:S01]  /*6e70*/  LOP3.LUT P1, RZ, R3, 0x3, R64, 0x48, !PT ;  /* 0x0000000303ff7812 */ /* 0x000fe20007824840 */
[----:B------:R-:W-:Y:S01]  /*6e80*/  @!UPT UIADD3 URZ, UPT, UPT, URZ, URZ, URZ ;  /* 0x000000fffffff290 */ /* 0x000fe2000fffe0ff */
[----:B----4-:R-:W-:Y:S11]  /*6e90*/  @P0 BRA `(.L_x_109) ;  /* 0x0000000000080947 */ /* 0x010ff60003800000 */
[----:B------:R-:W1:Y:S02]  /*6ea0*/  SYNCS.PHASECHK.TRANS64.TRYWAIT P0, [R79+URZ+0x480], R2 ;  /* 0x000480024f0075a7 */ /* 0x000e6400080011ff */
[----:B-1----:R-:W-:Y:S05]  /*6eb0*/  @!P0 BRA `(.L_x_110) ;  /* 0x0000001c000c8947 */ /* 0x002fea0003800000 */
.L_x_109:
[----:B------:R-:W-:Y:S05]  /*6ec0*/  @!P1 BRA `(.L_x_111) ;  /* 0x0000000000409947 */ /* 0x000fea0003800000 */
[----:B------:R-:W4:Y:S01]  /*6ed0*/  LDCU.64 UR8, c[0x4][0x70] ;  /* 0x01000e00ff0877ac */ /* 0x000f220008000a00 */
[----:B------:R-:W-:Y:S01]  /*6ee0*/  MOV R3, 0x0 ;  /* 0x0000000000037802 */ /* 0x000fe20000000f00 */
[----:B------:R-:W-:Y:S02]  /*6ef0*/  HFMA2 R12, -RZ, RZ, 0, 5.9604644775390625e-08 ;  /* 0x00000001ff0c7431 */ /* 0x000fe400000001ff */
[----:B------:R-:W-:Y:S02]  /*6f00*/  IMAD.MOV.U32 R8, RZ, RZ, 0x192 ;  /* 0x00000192ff087424 */ /* 0x000fe400078e00ff */
[----:B------:R-:W-:Y:S01]  /*6f10*/  IMAD.MOV.U32 R13, RZ, RZ, RZ ;  /* 0x000000ffff0d7224 */ /* 0x000fe200078e00ff */
[----:B------:R-:W5:Y:S01]  /*6f20*/  LDCU.64 UR6, c[0x4][0x78] ;  /* 0x01000f00ff0677ac */ /* 0x000f620008000a00 */
[----:B-1----:R-:W1:Y:S01]  /*6f30*/  LDC.64 R2, c[0x4][R3] ;  /* 0x0100000003027b82 */ /* 0x002e620000000a00 */
[----:B------:R-:W2:Y:S01]  /*6f40*/  LDCU.64 UR4, c[0x4][0x10] ;  /* 0x01000200ff0477ac */ /* 0x000ea20008000a00 */
[----:B----4-:R-:W-:Y:S01]  /*6f50*/  MOV R5, UR9 ;  /* 0x0000000900057c02 */ /* 0x010fe20008000f00 */
[----:B------:R-:W-:Y:S01]  /*6f60*/  IMAD.U32 R4, RZ, RZ, UR8 ;  /* 0x00000008ff047e24 */ /* 0x000fe2000f8e00ff */
[----:B-----5:R-:W-:Y:S01]  /*6f70*/  MOV R7, UR7 ;  /* 0x0000000700077c02 */ /* 0x020fe20008000f00 */
[----:B------:R-:W-:Y:S01]  /*6f80*/  IMAD.U32 R6, RZ, RZ, UR6 ;  /* 0x00000006ff067e24 */ /* 0x000fe2000f8e00ff */
[----:B--2---:R-:W-:Y:S01]  /*6f90*/  MOV R11, UR5 ;  /* 0x00000005000b7c02 */ /* 0x004fe20008000f00 */
[----:B------:R-:W-:Y:S02]  /*6fa0*/  IMAD.U32 R10, RZ, RZ, UR4 ;  /* 0x00000004ff0a7e24 */ /* 0x000fe4000f8e00ff */
[----:B------:R-:W-:Y:S07]  /*6fb0*/  LEPC R20, `(.L_x_111) ;  /* 0x000000001014794e */ /* 0x000fee0000000000 */
[----:B-1-3--:R-:W-:Y:S05]  /*6fc0*/  CALL.ABS.NOINC R2 ;  /* 0x0000000002007343 */ /* 0x00afea0003c00000 */
.L_x_111:
[----:B------:R-:W-:Y:S05]  /*6fd0*/  WARPSYNC.ALL ;  /* 0x0000000000007948 */ /* 0x000fea0003800000 */
[----:B------:R-:W-:Y:S01]  /*6fe0*/  R2UR UR4, R25 ;  /* 0x00000000190472ca */ /* 0x000fe200000e0000 */
[----:B------:R-:W-:Y:S01]  /*6ff0*/  BSSY.RECONVERGENT B0, `(.L_x_112) ;  /* 0x000003d000007945 */ /* 0x000fe20003800200 */
[----:B------:R-:W-:Y:S11]  /*7000*/  ISETP.NE.AND P0, PT, R75, RZ, PT ;  /* 0x000000ff4b00720c */ /* 0x000ff60003f05270 */
[----:B------:R-:W3:Y:S02]  /*7010*/  LDTM.x16 R4, tmem[UR4] ;  /* 0x00000004000479ee */ /* 0x000ee40008240000 */
[C---:B---3--:R-:W-:Y:S01]  /*7020*/  FMUL R3, R24.reuse, R4 ;  /* 0x0000000418037220 */ /* 0x048fe20000400000 */
[C---:B------:R-:W-:Y:S01]  /*7030*/  FMUL R0, R24.reuse, R5 ;  /* 0x0000000518007220 */ /* 0x040fe20000400000 */
[C---:B------:R-:W-:Y:S01]  /*7040*/  FMUL R5, R24.reuse, R6 ;  /* 0x0000000618057220 */ /* 0x040fe20000400000 */
[----:B-1----:R-:W-:Y:S01]  /*7050*/  FMUL R2, R24, R7 ;  /* 0x0000000718027220 */ /* 0x002fe20000400000 */
[----:B------:R-:W-:Y:S01]  /*7060*/  FFMA R28, R26, R44, R3 ;  /* 0x0000002c1a1c7223 */ /* 0x000fe20000000003 */
[----:B------:R-:W-:Y:S01]  /*7070*/  FMUL R7, R24, R8 ;  /* 0x0000000818077220 */ /* 0x000fe20000400000 */
        /* <DEDUP_REMOVED lines=9> */
[----:B------:R1:W-:Y:S01]  /*7110*/  STS.128 [R85], R28 ;  /* 0x0000001c55007388 */ /* 0x0003e20000000c00 */
        /* <DEDUP_REMOVED lines=8> */
[----:B------:R1:W-:Y:S01]  /*71a0*/  STS.128 [R84+0x10], R32 ;  /* 0x0000102054007388 */ /* 0x0003e20000000c00 */
[----:B------:R-:W-:Y:S01]  /*71b0*/  FMUL R12, R24, R17 ;  /* 0x00000011180c7220 */ /* 0x000fe20000400000 */
[----:B------:R-:W-:Y:S01]  /*71c0*/  FFMA R38, R26, R54, R13 ;  /* 0x000000361a267223 */ /* 0x000fe2000000000d */
[----:B------:R-:W-:Y:S01]  /*71d0*/  FMUL R17, R24, R18 ;  /* 0x0000001218117220 */ /* 0x000fe20000400000 */
[----:B------:R-:W-:Y:S01]  /*71e0*/  FFMA R39, R26, R55, R10 ;  /* 0x000000371a277223 */ /* 0x000fe2000000000a */
[----:B------:R-:W-:Y:S01]  /*71f0*/  FMUL R14, R24, R19 ;  /* 0x00000013180e7220 */ /* 0x000fe20000400000 */
[C---:B------:R-:W-:Y:S01]  /*7200*/  FFMA R40, R26.reuse, R56, R15 ;  /* 0x000000381a287223 */ /* 0x040fe2000000000f */
[C---:B------:R-:W-:Y:S01]  /*7210*/  FFMA R41, R26.reuse, R57, R12 ;  /* 0x000000391a297223 */ /* 0x040fe2000000000c */
[C---:B------:R-:W-:Y:S01]  /*7220*/  FFMA R42, R26.reuse, R58, R17 ;  /* 0x0000003a1a2a7223 */ /* 0x040fe20000000011 */
[----:B------:R1:W-:Y:S01]  /*7230*/  STS.128 [R83+0x20], R36 ;  /* 0x0000202453007388 */ /* 0x0003e20000000c00 */
[----:B------:R-:W-:Y:S05]  /*7240*/  FFMA R43, R26, R59, R14 ;  /* 0x0000003b1a2b7223 */ /* 0x000fea000000000e */
[----:B------:R1:W-:Y:S01]  /*7250*/  STS.128 [R82+0x10], R40 ;  /* 0x0000102852007388 */ /* 0x0003e20000000c00 */
[----:B------:R-:W-:Y:S01]  /*7260*/  @!PT LDS RZ, [RZ] ;  /* 0x00000000fffff984 */ /* 0x000fe20000000800 */
[----:B------:R-:W-:Y:S01]  /*7270*/  @!PT LDS RZ, [RZ] ;  /* 0x00000000fffff984 */ /* 0x000fe20000000800 */
[----:B------:R-:W-:Y:S01]  /*7280*/  @!PT LDS RZ, [RZ] ;  /* 0x00000000fffff984 */ /* 0x000fe20000000800 */
[----:B------:R-:W-:Y:S01]  /*7290*/  @!PT LDS RZ, [RZ] ;  /* 0x00000000fffff984 */ /* 0x000fe20000000800 */
[----:B------:R3:W-:Y:S06]  /*72a0*/  MEMBAR.ALL.CTA ;  /* 0x0000000000007992 */ /* 0x0007ec0000008000 */
[----:B---3--:R-:W3:Y:S02]  /*72b0*/  FENCE.VIEW.ASYNC.S ;  /* 0x00000000000073c6 */ /* 0x008ee40000000000 */
[----:B---3--:R-:W-:Y:S06]  /*72c0*/  BAR.SYNC.DEFER_BLOCKING 0x1, 0x80 ;  /* 0x0042000000007b1d */ /* 0x008fec0000010000 */
[----:B------:R-:W-:Y:S05]  /*72d0*/  @P0 BRA `(.L_x_113) ;  /* 0x0000000000380947 */ /* 0x000fea0003800000 */
[----:B------:R-:W3:Y:S01]  /*72e0*/  LDCU.64 UR6, c[0x0][0x348] ;  /* 0x00006900ff0677ac */ /* 0x000ee20008000a00 */
[----:B------:R-:W-:Y:S01]  /*72f0*/  R2UR UR5, R87 ;  /* 0x00000000570572ca */ /* 0x000fe200000e0000 */
[----:B------:R-:W-:Y:S01]  /*7300*/  UMOV UR47, UR36 ;  /* 0x00000024002f7c82 */ /* 0x000fe20008000000 */
[----:B------:R-:W-:Y:S01]  /*7310*/  UIADD3 UR9, UPT, UPT, UR45, 0x20, URZ ;  /* 0x000000202d097890 */ /* 0x000fe2000fffe0ff */
[----:B------:R-:W-:Y:S01]  /*7320*/  UMOV UR10, UR46 ;  /* 0x0000002e000a7c82 */ /* 0x000fe20008000000 */
[----:B------:R-:W-:Y:S09]  /*7330*/  UMOV UR11, UR36 ;  /* 0x00000024000b7c82 */ /* 0x000ff20008000000 */
[----:B------:R-:W-:Y:S02]  /*7340*/  UIADD3 UR5, UPT, UPT, UR49, UR5, URZ ;  /* 0x0000000531057290 */ /* 0x000fe4000fffe0ff */
[----:B---3--:R-:W-:Y:S02]  /*7350*/  UIADD3 UR4, UP0, UPT, UR6, 0x680, URZ ;  /* 0x0000068006047890 */ /* 0x008fe4000ff1e0ff */
[----:B------:R-:W-:Y:S02]  /*7360*/  UIADD3 UR44, UPT, UPT, UR5, 0x600, URZ ;  /* 0x00000600052c7890 */ /* 0x000fe4000fffe0ff */
[----:B------:R-:W-:Y:S02]  /*7370*/  UIADD3 UR8, UPT, UPT, UR5, 0x1600, URZ ;  /* 0x0000160005087890 */ /* 0x000fe4000fffe0ff */
[----:B------:R-:W-:Y:S09]  /*7380*/  UIADD3.X UR5, UPT, UPT, URZ, UR7, URZ, UP0, !UPT ;  /* 0x00000007ff057290 */ /* 0x000ff200087fe4ff */
[----:B------:R3:W-:Y:S01]  /*7390*/  UTMASTG.3D [UR44], [UR4] ;  /* 0x0000002c040073b5 */ /* 0x0007e20008010000 */
[----:B------:R3:W-:Y:S02]  /*73a0*/  UTMASTG.3D [UR8], [UR4] ;  /* 0x00000008040073b5 */ /* 0x0007e40008010000 */
[----:B---3--:R0:W-:Y:S02]  /*73b0*/  UTMACMDFLUSH ;  /* 0x00000000000079b7 */ /* 0x0081e40000000000 */
.L_x_113:
[----:B------:R-:W-:Y:S05]  /*73c0*/  BSYNC.RECONVERGENT B0 ;  /* 0x0000000000007941 */ /* 0x000fea0003800200 */
.L_x_112:
[----:B------:R-:W-:Y:S01]  /*73d0*/  UIADD3 UR44, UPT, UPT, UR48, 0x1, URZ ;  /* 0x00000001302c7890 */ /* 0x000fe2000fffe0ff */
[----:B------:R-:W-:Y:S03]  /*73e0*/  BSSY.RECONVERGENT B0, `(.L_x_114) ;  /* 0x0000005000007945 */ /* 0x000fe60003800200 */
[----:B------:R-:W-:Y:S04]  /*73f0*/  UISETP.NE.AND UP0, UPT, UR44, 0x3, UPT ;  /* 0x000000032c00788c */ /* 0x000fe8000bf05270 */
[----:B------:R-:W-:Y:S01]  /*7400*/  USEL UR47, UR44, URZ, UP0 ;  /* 0x000000ff2c2f7287 */ /* 0x000fe20008000000 */
[----:B------:R-:W-:Y:S11]  /*7410*/  @P0 BRA `(.L_x_115) ;  /* 0x0000000000040947 */ /* 0x000ff60003800000 */
[----:B------:R-:W-:Y:S04]  /*7420*/  DEPBAR.LE SB0, 0x1 ;  /* 0x000080400000791a */ /* 0x000fe80000000000 */
.L_x_115:
[----:B------:R-:W-:Y:S05]  /*7430*/  BSYNC.RECONVERGENT B0 ;  /* 0x0000000000007941 */ /* 0x000fea0003800200 */
.L_x_114:
[----:B------:R-:W-:Y:S01]  /*7440*/  BAR.SYNC.DEFER_BLOCKING 0x1, 0x80 ;  /* 0x0042000000007b1d */ /* 0x000fe20000010000 */
[----:B------:R-:W-:Y:S01]  /*7450*/  ISETP.NE.AND P1, PT, R78, RZ, PT ;  /* 0x000000ff4e00720c */ /* 0x000fe20003f25270 */
[----:B------:R-:W-:Y:S01]  /*7460*/  UISETP.NE.AND UP0, UPT, UR51, URZ, UPT ;  /* 0x000000ff3300728c */ /* 0x000fe2000bf05270 */
[----:B------:R-:W-:Y:S11]  /*7470*/  LEA R3, R89, UR49, 0x3 ;  /* 0x0000003159037c11 */ /* 0x000ff6000f8e18ff */
[----:B------:R-:W-:Y:S01]  /*7480*/  @P1 SHF.L.U32 R4, R88, 0x1f, RZ ;  /* 0x0000001f58041819 */ /* 0x000fe200000006ff */
[----:B------:R-:W-:Y:S06]  /*7490*/  BRA.U !UP0, `(.L_x_116) ;  /* 0x0000000108247547 */ /* 0x000fec000b800000 */
[----:B------:R-:W3:Y:S01]  /*74a0*/  S2R R0, SR_CgaCtaId ;  /* 0x0000000000007919 */ /* 0x000ee20000008800 */
[----:B------:R-:W-:Y:S01]  /*74b0*/  IMAD.U32 R2, RZ, RZ, UR50 ;  /* 0x00000032ff027e24 */ /* 0x000fe2000f8e00ff */
[----:B------:R-:W-:Y:S04]  /*74c0*/  UIADD3 UR4, UPT, UPT, UR50, 0x1, URZ ;  /* 0x0000000132047890 */ /* 0x000fe8000fffe0ff */
[----:B------:R-:W-:Y:S01]  /*74d0*/  @P1 LEA R2, R2, UR49, 0x3 ;  /* 0x0000003102021c11 */ /* 0x000fe2000f8e18ff */
[----:B------:R-:W-:Y:S04]  /*74e0*/  UISETP.NE.AND UP0, UPT, UR4, 0x3, UPT ;  /* 0x000000030400788c */ /* 0x000fe8000bf05270 */
[----:B------:R-:W-:Y:S01]  /*74f0*/  @P1 VIADD R5, R2, 0x438 ;  /* 0x0000043802051836 */ /* 0x000fe20000000000 */
[----:B------:R-:W-:Y:S04]  /*7500*/  USEL UR50, UR4, URZ, UP0 ;  /* 0x000000ff04327287 */ /* 0x000fe80008000000 */
[----:B---3--:R-:W-:Y:S04]  /*7510*/  @P1 PRMT R0, R0, 0x654, R5 ;  /* 0x0000065400001816 */ /* 0x008fe80000000005 */
[----:B------:R3:W-:Y:S04]  /*7520*/  @P1 SYNCS.ARRIVE.TRANS64.RED.A1T0 RZ, [R0+URZ], RZ ;  /* 0x000000ff00ff19a7 */ /* 0x0007e800081004ff */
.L_x_116:
[----:B------:R-:W4:Y:S01]  /*7530*/  @P1 SYNCS.PHASECHK.TRANS64.TRYWAIT P0, [R3+URZ+0x420], R4 ;  /* 0x00042004030015a7 */ /* 0x000f2200080011ff */
[----:B------:R-:W-:Y:S01]  /*7540*/  BSSY B1, `(.L_x_117) ;  /* 0x0000015000017945 */ /* 0x000fe20003800000 */
[----:B----4-:R-:W-:Y:S03]  /*7550*/  @P1 SEL R86, RZ, 0x1, !P0 ;  /* 0x00000001ff561807 */ /* 0x010fe60004000000 */
[----:B------:R-:W-:Y:S05]  /*7560*/  @!P1 BRA `(.L_x_118) ;  /* 0x0000000000489947 */ /* 0x000fea0003800000 */
[----:B------:R-:W-:Y:S01]  /*7570*/  ISETP.NE.AND P1, PT, R90, RZ, PT ;  /* 0x000000ff5a00720c */ /* 0x000fe20003f25270 */
[----:B------:R-:W-:Y:S01]  /*7580*/  BSSY B0, `(.L_x_119) ;  /* 0x000000a000007945 */ /* 0x000fe20003800000 */
[----:B------:R-:W-:Y:S11]  /*7590*/  ISETP.NE.AND P0, PT, R86, RZ, PT ;  /* 0x000000ff5600720c */ /* 0x000ff60003f05270 */
[----:B------:R-:W-:Y:S04]  /*75a0*/  @P1 IMAD R89, R89, 0x2000, R74 ;  /* 0x0000200059591824 */ /* 0x000fe800078e024a */
[----:B------:R-:W-:Y:S01]  /*75b0*/  @P1 IMAD.IADD R4, R81, 0x1, R89 ;  /* 0x0000000151041824 */ /* 0x000fe200078e0259 */
[----:B------:R-:W-:Y:S03]  /*75c0*/  @P1 IADD3 R2, PT, PT, R80, R89, RZ ;  /* 0x0000005950021210 */ /* 0x000fe60007ffe0ff */
[----:B---3--:R-:W-:Y:S01]  /*75d0*/  @P1 IMAD.IADD R0, R73, 0x1, R4 ;  /* 0x0000000149001824 */ /* 0x008fe200078e0204 */
[----:B------:R-:W-:Y:S06]  /*75e0*/  @P0 BRA `(.L_x_120) ;  /* 0x00000000000c0947 */ /* 0x000fec0003800000 */
[----:B------:R-:W-:Y:S04]  /*75f0*/  SHF.L.U32 R88, R88, 0x1f, RZ ;  /* 0x0000001f58587819 */ /* 0x000fe800000006ff */
[----:B------:R-:W3:Y:S02]  /*7600*/  SYNCS.PHASECHK.TRANS64.TRYWAIT P0, [R3+URZ+0x420], R88 ;  /* 0x00042058030075a7 */ /* 0x000ee400080011ff */
[----:B---3--:R-:W-:Y:S05]  /*7610*/  @!P0 BRA `(.L_x_121) ;  /* 0x0000001400488947 */ /* 0x008fea0003800000 */
.L_x_120:
[----:B------:R-:W-:Y:S05]  /*7620*/  BSYNC B0 ;  /* 0x0000000000007941 */ /* 0x000fea0003800000 */
.L_x_119:
[----:B------:R-:W-:Y:S11]  /*7630*/  ISETP.NE.AND P0, PT, R90, RZ, PT ;  /* 0x000000ff5a00720c */ /* 0x000ff60003f05270 */
[----:B------:R-:W-:Y:S02]  /*7640*/  @!UPT UIADD3 URZ, UPT, UPT, URZ, URZ, URZ ;  /* 0x000000fffffff290 */ /* 0x000fe4000fffe0ff */
[----:B------:R4:W1:Y:S04]  /*7650*/  @P0 LDS.128 R44, [R89] ;  /* 0x00000000592c0984 */ /* 0x0008680000000c00 */
[----:B------:R4:W1:Y:S04]  /*7660*/  @P0 LDS.128 R52, [R2+0x20] ;  /* 0x0000200002340984 */ /* 0x0008680000000c00 */
[----:B------:R4:W1:Y:S04]  /*7670*/  @P0 LDS.128 R48, [R4+0x10] ;  /* 0x0000100004300984 */ /* 0x0008680000000c00 */
[----:B------:R4:W1:Y:S02]  /*7680*/  @P0 LDS.128 R56, [R0+0x10] ;  /* 0x0000100000380984 */ /* 0x0008640000000c00 */
.L_x_118:
[----:B------:R-:W-:Y:S05]  /*7690*/  BSYNC B1 ;  /* 0x0000000000017941 */ /* 0x000fea0003800000 */
.L_x_117:
[----:B---3--:R-:W-:Y:S05]  /*76a0*/  VIADD R3, R25, 0x10 ;  /* 0x0000001019037836 */ /* 0x008fea0000000000 */
[----:B------:R-:W-:Y:S04]  /*76b0*/  SHF.R.U32.HI R3, RZ, 0x15, R3 ;  /* 0x00000015ff037819 */ /* 0x000fe80000011603 */
[----:B------:R-:W-:Y:S11]  /*76c0*/  LOP3.LUT P0, RZ, R3, 0x3, R64, 0x48, !PT ;  /* 0x0000000303ff7812 */ /* 0x000ff60007804840 */
[----:B------:R-:W-:Y:S02]  /*76d0*/  @!UPT UIADD3 URZ, UPT, UPT, URZ, URZ, URZ ;  /* 0x000000fffffff290 */ /* 0x000fe4000fffe0ff */
[----:B------:R-:W-:Y:S05]  /*76e0*/  @!P0 BRA `(.L_x_122) ;  /* 0x0000000000408947 */ /* 0x000fea0003800000 */
[----:B------:R-:W3:Y:S01]  /*76f0*/  LDCU.64 UR8, c[0x4][0x70] ;  /* 0x01000e00ff0877ac */ /* 0x000ee20008000a00 */
[----:B------:R-:W-:Y:S01]  /*7700*/  MOV R3, 0x0 ;  /* 0x0000000000037802 */ /* 0x000fe20000000f00 */
[----:B------:R-:W-:Y:S02]  /*7710*/  HFMA2 R12, -RZ, RZ, 0, 5.9604644775390625e-08 ;  /* 0x00000001ff0c7431 */ /* 0x000fe400000001ff */
[----:B------:R-:W-:Y:S02]  /*7720*/  IMAD.MOV.U32 R8, RZ, RZ, 0x192 ;  /* 0x00000192ff087424 */ /* 0x000fe400078e00ff */
[----:B------:R-:W-:Y:S01]  /*7730*/  IMAD.MOV.U32 R13, RZ, RZ, RZ ;  /* 0x000000ffff0d7224 */ /* 0x000fe200078e00ff */
[----:B------:R-:W5:Y:S01]  /*7740*/  LDCU.64 UR6, c[0x4][0x78] ;  /* 0x01000f00ff0677ac */ /* 0x000f620008000a00 */
[----:B----4-:R-:W4:Y:S01]  /*7750*/  LDC.64 R2, c[0x4][R3] ;  /* 0x0100000003027b82 */ /* 0x010f220000000a00 */
[----:B------:R-:W2:Y:S01]  /*7760*/  LDCU.64 UR4, c[0x4][0x10] ;  /* 0x01000200ff0477ac */ /* 0x000ea20008000a00 */
[----:B---3--:R-:W-:Y:S01]  /*7770*/  MOV R5, UR9 ;  /* 0x0000000900057c02 */ /* 0x008fe20008000f00 */
[----:B------:R-:W-:Y:S01]  /*7780*/  IMAD.U32 R4, RZ, RZ, UR8 ;  /* 0x00000008ff047e24 */ /* 0x000fe2000f8e00ff */
[----:B-----5:R-:W-:Y:S01]  /*7790*/  MOV R7, UR7 ;  /* 0x0000000700077c02 */ /* 0x020fe20008000f00 */
[----:B------:R-:W-:Y:S01]  /*77a0*/  IMAD.U32 R6, RZ, RZ, UR6 ;  /* 0x00000006ff067e24 */ /* 0x000fe2000f8e00ff */
[----:B--2---:R-:W-:Y:S01]  /*77b0*/  MOV R11, UR5 ;  /* 0x00000005000b7c02 */ /* 0x004fe20008000f00 */
[----:B------:R-:W-:Y:S02]  /*77c0*/  IMAD.U32 R10, RZ, RZ, UR4 ;  /* 0x00000004ff0a7e24 */ /* 0x000fe4000f8e00ff */
[----:B------:R-:W-:Y:S07]  /*77d0*/  LEPC R20, `(.L_x_122) ;  /* 0x000000001014794e */ /* 0x000fee0000000000 */
[----:B-1--4-:R-:W-:Y:S05]  /*77e0*/  CALL.ABS.NOINC R2 ;  /* 0x0000000002007343 */ /* 0x012fea0003c00000 */
.L_x_122:
[----:B------:R-:W-:Y:S01]  /*77f0*/  ISETP.NE.AND P0, PT, R75, RZ, PT ;  /* 0x000000ff4b00720c */ /* 0x000fe20003f05270 */
[----:B------:R-:W-:Y:S05]  /*7800*/  WARPSYNC.ALL ;  /* 0x0000000000007948 */ /* 0x000fea0003800000 */
[----:B------:R-:W-:Y:S01]  /*7810*/  R2UR UR4, R25 ;  /* 0x00000000190472ca */ /* 0x000fe200000e0000 */
[----:B------:R-:W-:Y:S01]  /*7820*/  USHF.L.U32 UR6, UR47, 0xd, URZ ;  /* 0x0000000d2f067899 */ /* 0x000fe200080006ff */
[----:B------:R-:W-:Y:S01]  /*7830*/  IADD3 R79, PT, PT, R79, 0x4a0, RZ ;  /* 0x000004a04f4f7810 */ /* 0x000fe20007ffe0ff */
[----:B------:R-:W-:Y:S03]  /*7840*/  BSSY.RECONVERGENT B0, `(.L_x_123) ;  /* 0x0000044000007945 */ /* 0x000fe60003800200 */
[----:B------:R-:W-:Y:S02]  /*7850*/  LOP3.LUT R79, R79, 0xfefffff8, RZ, 0xc0, !PT ;  /* 0xfefffff84f4f7812 */ /* 0x000fe400078ec0ff */
[----:B------:R-:W-:Y:S04]  /*7860*/  IADD3 R21, PT, PT, R74, UR6, RZ ;  /* 0x000000064a157c10 */ /* 0x000fe8000fffe0ff */
[-C--:B------:R-:W-:Y:S01]  /*7870*/  IADD3 R20, PT, PT, R81, R21.reuse, RZ ;  /* 0x0000001551147210 */ /* 0x080fe20007ffe0ff */
[----:B----4-:R-:W3:Y:S01]  /*7880*/  LDTM.x16 R4, tmem[UR4+0x10] ;  /* 0x00001004000479ee */ /* 0x010ee20008240000 */
[----:B------:R-:W-:Y:S01]  /*7890*/  NOP ;  /* 0x0000000000007918 */ /* 0x000fe20000000000 */
[----:B---3--:R3:W-:Y:S01]  /*78a0*/  SYNCS.ARRIVE.TRANS64.RED.A1T0 RZ, [R79+URZ], RZ ;  /* 0x000000ff4fff79a7 */ /* 0x0087e200081004ff */
[----:B------:R-:W-:Y:S02]  /*78b0*/  IADD3 R80, PT, PT, R80, R21, RZ ;  /* 0x0000001550507210 */ /* 0x000fe40007ffe0ff */
[----:B------:R-:W-:Y:S01]  /*78c0*/  IADD3 R21, PT, PT, R73, R20, RZ ;  /* 0x0000001449157210 */ /* 0x000fe20007ffe0ff */
[C---:B------:R-:W-:Y:S01]  /*78d0*/  FMUL R3, R24.reuse, R4 ;  /* 0x0000000418037220 */ /* 0x040fe20000400000 */
[C---:B------:R-:W-:Y:S01]  /*78e0*/  FMUL R0, R24.reuse, R5 ;  /* 0x0000000518007220 */ /* 0x040fe20000400000 */
[C---:B------:R-:W-:Y:S01]  /*78f0*/  FMUL R5, R24.reuse, R6 ;  /* 0x0000000618057220 */ /* 0x040fe20000400000 */
[----:B------:R-:W-:Y:S01]  /*7900*/  FMUL R2, R24, R7 ;  /* 0x0000000718027220 */ /* 0x000fe20000400000 */
[----:B-1----:R-:W-:Y:S01]  /*7910*/  FFMA R28, R26, R44, R3 ;  /* 0x0000002c1a1c7223 */ /* 0x002fe20000000003 */
        /* <DEDUP_REMOVED lines=10> */
[----:B------:R3:W-:Y:S01]  /*79c0*/  STS.128 [R74+UR6], R28 ;  /* 0x0000001c4a007988 */ /* 0x0007e20008000c06 */
        /* <DEDUP_REMOVED lines=25> */
[----:B-1----:R-:W1:Y:S02]  /*7b60*/  FENCE.VIEW.ASYNC.S ;  /* 0x00000000000073c6 */ /* 0x002e640000000000 */
[----:B-1----:R-:W-:Y:S06]  /*7b70*/  BAR.SYNC.DEFER_BLOCKING 0x1, 0x80 ;  /* 0x0042000000007b1d */ /* 0x002fec0000010000 */
[----:B------:R-:W-:Y:S05]  /*7b80*/  @P0 BRA `(.L_x_124) ;  /* 0x00000000003c0947 */ /* 0x000fea0003800000 */
[----:B------:R-:W1:Y:S01]  /*7b90*/  LDCU.64 UR10, c[0x0][0x348] ;  /* 0x00006900ff0a77ac */ /* 0x000e620008000a00 */
[----:B------:R-:W-:Y:S02]  /*7ba0*/  UIADD3 UR5, UPT, UPT, UR49, UR6, URZ ;  /* 0x0000000631057290 */ /* 0x000fe4000fffe0ff */
[----:B------:R-:W-:Y:S02]  /*7bb0*/  UIADD3 UR13, UPT, UPT, UR45, 0x10, URZ ;  /* 0x000000102d0d7890 */ /* 0x000fe4000fffe0ff */
[----:B------:R-:W-:Y:S02]  /*7bc0*/  UIADD3 UR12, UPT, UPT, UR5, 0x600, URZ ;  /* 0x00000600050c7890 */ /* 0x000fe4000fffe0ff */
[----:B------:R-:W-:Y:S01]  /*7bd0*/  UIADD3 UR8, UPT, UPT, UR5, 0x1600, URZ ;  /* 0x0000160005087890 */ /* 0x000fe2000fffe0ff */
[----:B------:R-:W-:Y:S01]  /*7be0*/  UMOV UR14, UR46 ;  /* 0x0000002e000e7c82 */ /* 0x000fe20008000000 */
[----:B------:R-:W-:Y:S01]  /*7bf0*/  UMOV UR15, UR36 ;  /* 0x00000024000f7c82 */ /* 0x000fe20008000000 */
[----:B------:R-:W-:Y:S02]  /*7c00*/  UIADD3 UR9, UPT, UPT, UR45, 0x30, URZ ;  /* 0x000000302d097890 */ /* 0x000fe4000fffe0ff */
[----:B-1----:R-:W-:Y:S03]  /*7c10*/  UIADD3 UR4, UP0, UPT, UR10, 0x680, URZ ;  /* 0x000006800a047890 */ /* 0x002fe6000ff1e0ff */
[----:B------:R-:W-:Y:S01]  /*7c20*/  UMOV UR10, UR46 ;  /* 0x0000002e000a7c82 */ /* 0x000fe20008000000 */
[----:B------:R-:W-:Y:S03]  /*7c30*/  UIADD3.X UR5, UPT, UPT, URZ, UR11, URZ, UP0, !UPT ;  /* 0x0000000bff057290 */ /* 0x000fe600087fe4ff */
[----:B------:R-:W-:Y:S06]  /*7c40*/  UMOV UR11, UR36 ;  /* 0x00000024000b7c82 */ /* 0x000fec0008000000 */
[----:B------:R1:W-:Y:S01]  /*7c50*/  UTMASTG.3D [UR12], [UR4] ;  /* 0x0000000c040073b5 */ /* 0x0003e20008010000 */
[----:B------:R1:W-:Y:S02]  /*7c60*/  UTMASTG.3D [UR8], [UR4] ;  /* 0x00000008040073b5 */ /* 0x0003e40008010000 */
[----:B-1----:R0:W-:Y:S02]  /*7c70*/  UTMACMDFLUSH ;  /* 0x00000000000079b7 */ /* 0x0021e40000000000 */
.L_x_124:
[----:B------:R-:W-:Y:S05]  /*7c80*/  BSYNC.RECONVERGENT B0 ;  /* 0x0000000000007941 */ /* 0x000fea0003800200 */
.L_x_123:
[----:B------:R-:W-:Y:S01]  /*7c90*/  UIADD3 UR4, UPT, UPT, UR47, 0x1, URZ ;  /* 0x000000012f047890 */ /* 0x000fe2000fffe0ff */
[----:B------:R-:W-:Y:S03]  /*7ca0*/  BSSY.RECONVERGENT B0, `(.L_x_125) ;  /* 0x0000008000007945 */ /* 0x000fe60003800200 */
[----:B------:R-:W-:Y:S04]  /*7cb0*/  UISETP.NE.AND UP0, UPT, UR4, 0x3, UPT ;  /* 0x000000030400788c */ /* 0x000fe8000bf05270 */
[----:B------:R-:W-:Y:S02]  /*7cc0*/  UISETP.EQ.XOR UP1, UPT, UR44, 0x3, !UP0 ;  /* 0x000000032c00788c */ /* 0x000fe4000c722a70 */
[----:B------:R-:W-:Y:S02]  /*7cd0*/  USEL UR48, UR4, URZ, UP0 ;  /* 0x000000ff04307287 */ /* 0x000fe40008000000 */
[----:B------:R-:W-:Y:S04]  /*7ce0*/  USEL UR5, URZ, 0x1, !UP1 ;  /* 0x00000001ff057887 */ /* 0x000fe8000c800000 */
[----:B------:R-:W-:Y:S01]  /*7cf0*/  ULOP3.LUT UR52, UR52, UR5, URZ, 0x3c, !UPT ;  /* 0x0000000534347292 */ /* 0x000fe2000f8e3cff */
[----:B------:R-:W-:Y:S11]  /*7d00*/  @P0 BRA `(.L_x_126) ;  /* 0x0000000000040947 */ /* 0x000ff60003800000 */
[----:B------:R-:W-:Y:S04]  /*7d10*/  DEPBAR.LE SB0, 0x1 ;  /* 0x000080400000791a */ /* 0x000fe80000000000 */
.L_x_126:
[----:B------:R-:W-:Y:S05]  /*7d20*/  BSYNC.RECONVERGENT B0 ;  /* 0x0000000000007941 */ /* 0x000fea0003800200 */
.L_x_125:
[----:B------:R-:W-:Y:S01]  /*7d30*/  BAR.SYNC.DEFER_BLOCKING 0x1, 0x80 ;  /* 0x0042000000007b1d */ /* 0x000fe20000010000 */
[----:B------:R-:W-:Y:S01]  /*7d40*/  UISETP.NE.AND UP0, UPT, UR51, -0x2, UPT ;  /* 0xfffffffe3300788c */ /* 0x000fe2000bf05270 */
[----:B------:R-:W-:Y:S08]  /*7d50*/  IADD3 R0, PT, PT, R22, 0x1, RZ ;  /* 0x0000000116007810 */ /* 0x000ff00007ffe0ff */
[----:B------:R-:W-:Y:S05]  /*7d60*/  BRA.U !UP0, `(.L_x_127) ;  /* 0x0000000108287547 */ /* 0x000fea000b800000 */
[----:B------:R-:W1:Y:S01]  /*7d70*/  S2R R2, SR_CgaCtaId ;  /* 0x0000000000027919 */ /* 0x000e620000008800 */
[----:B------:R-:W-:Y:S01]  /*7d80*/  ISETP.NE.AND P0, PT, R78, RZ, PT ;  /* 0x000000ff4e00720c */ /* 0x000fe20003f05270 */
[----:B------:R-:W-:Y:S01]  /*7d90*/  IMAD.U32 R3, RZ, RZ, UR50 ;  /* 0x00000032ff037e24 */ /* 0x000fe2000f8e00ff */
[----:B------:R-:W-:Y:S04]  /*7da0*/  UIADD3 UR4, UPT, UPT, UR50, 0x1, URZ ;  /* 0x0000000132047890 */ /* 0x000fe8000fffe0ff */
[----:B------:R-:W-:Y:S04]  /*7db0*/  UISETP.NE.AND UP0, UPT, UR4, 0x3, UPT ;  /* 0x000000030400788c */ /* 0x000fe8000bf05270 */
[----:B------:R-:W-:Y:S03]  /*7dc0*/  USEL UR50, UR4, URZ, UP0 ;  /* 0x000000ff04327287 */ /* 0x000fe60008000000 */
[----:B------:R-:W-:Y:S05]  /*7dd0*/  @P0 LEA R3, R3, UR49, 0x3 ;  /* 0x0000003103030c11 */ /* 0x000fea000f8e18ff */
[----:B------:R-:W-:Y:S05]  /*7de0*/  @P0 VIADD R3, R3, 0x438 ;  /* 0x0000043803030836 */ /* 0x000fea0000000000 */
[----:B-1----:R-:W-:Y:S04]  /*7df0*/  @P0 PRMT R2, R2, 0x654, R3 ;  /* 0x0000065402020816 */ /* 0x002fe80000000003 */
[----:B------:R1:W-:Y:S03]  /*7e00*/  @P0 SYNCS.ARRIVE.TRANS64.RED.A1T0 RZ, [R2+URZ], RZ ;  /* 0x000000ff02ff09a7 */ /* 0x0003e600081004ff */
.L_x_127:
[----:B------:R-:W-:Y:S01]  /*7e10*/  R2UR UR4, R65 ;  /* 0x00000000410472ca */ /* 0x000fe200000e0000 */
[----:B------:R-:W-:Y:S01]  /*7e20*/  UISETP.NE.AND UP0, UPT, UR62, URZ, UPT ;  /* 0x000000ff3e00728c */ /* 0x000fe2000bf05270 */
[----:B------:R-:W-:Y:S01]  /*7e30*/  ISETP.NE.AND P0, PT, R68, 0x2, PT ;  /* 0x000000024400780c */ /* 0x000fe20003f05270 */
[----:B------:R-:W-:Y:S01]  /*7e40*/  UIADD3 UR25, UPT, UPT, UR37, UR63, URZ ;  /* 0x0000003f25197290 */ /* 0x000fe2000fffe0ff */
[----:B------:R-:W-:Y:S01]  /*7e50*/  ISETP.NE.AND P1, PT, R0, 0x4, PT ;  /* 0x000000040000780c */ /* 0x000fe20003f25270 */
[----:B------:R-:W-:Y:S01]  /*7e60*/  UIADD3 UR51, UPT, UPT, UR51, 0x2, URZ ;  /* 0x0000000233337890 */ /* 0x000fe2000fffe0ff */
[----:B-1----:R-:W-:Y:S01]  /*7e70*/  SEL R2, RZ, 0x1, P0 ;  /* 0x00000001ff027807 */ /* 0x002fe20000000000 */
[----:B------:R-:W-:Y:S01]  /*7e80*/  UMOV UR36, UR61 ;  /* 0x0000003d00247c82 */ /* 0x000fe20008000000 */
[----:B------:R-:W-:Y:S02]  /*7e90*/  SEL R3, RZ, 0x1, P1 ;  /* 0x00000001ff037807 */ /* 0x000fe40000800000 */
[----:B------:R-:W-:Y:S02]  /*7ea0*/  LOP3.LUT R71, R71, R2, RZ, 0x3c, !PT ;  /* 0x0000000247477212 */ /* 0x000fe400078e3cff */
[----:B------:R-:W-:Y:S01]  /*7eb0*/  LOP3.LUT R72, R72, R3, RZ, 0x3c, !PT ;  /* 0x0000000348487212 */ /* 0x000fe200078e3cff */
[----:B------:R-:W-:Y:S01]  /*7ec0*/  UIADD3 UR20, UPT, UPT, UR38, UR4, URZ ;  /* 0x0000000426147290 */ /* 0x000fe2000fffe0ff */
[----:B------:R-:W-:Y:S02]  /*7ed0*/  SEL R68, R68, RZ, P0 ;  /* 0x000000ff44447207 */ /* 0x000fe40000000000 */
[----:B------:R-:W-:Y:S01]  /*7ee0*/  SEL R22, R0, RZ, P1 ;  /* 0x000000ff00167207 */ /* 0x000fe20000800000 */
[----:B------:R-:W-:Y:S08]  /*7ef0*/  BRA.U UP0, `(.L_x_128) ;  /* 0xffffffdd00e47547 */ /* 0x000ff0000b83ffff */
[----:B------:R-:W-:-:S13]  /*7f00*/  R2UR UR4, R66 ;  /* 0x00000000420472ca */ /* 0x000fda00000e0000 */
[----:B------:R-:W-:-:S09]  /*7f10*/  UISETP.NE.AND UP0, UPT, UR4, URZ, UPT ;  /* 0x000000ff0400728c */ /* 0x000fd2000bf05270 */
[----:B------:R-:W-:Y:S05]  /*7f20*/  BRA.U !UP0, `(.L_x_129) ;  /* 0x0000000108487547 */ /* 0x000fea000b800000 */
[----:B------:R-:W1:Y:S02]  /*7f30*/  LDCU.64 UR4, c[0x0][0x890] ;  /* 0x00011200ff0477ac */ /* 0x000e640008000a00 */
[----:B-1----:R-:W-:-:S04]  /*7f40*/  UISETP.NE.U32.AND UP0, UPT, UR4, URZ, UPT ;  /* 0x000000ff0400728c */ /* 0x002fc8000bf05070 */
[----:B------:R-:W-:-:S09]  /*7f50*/  UISETP.NE.AND.EX UP0, UPT, UR5, URZ, UPT, UP0 ;  /* 0x000000ff0500728c */ /* 0x000fd2000bf05300 */
[----:B------:R-:W-:Y:S05]  /*7f60*/  BRA.U UP0, `(.L_x_130) ;  /* 0x00000001000c7547 */ /* 0x000fea000b800000 */
[----:B------:R-:W-:-:S13]  /*7f70*/  FSETP.NEU.AND P0, PT, R26, RZ, PT ;  /* 0x000000ff1a00720b */ /* 0x000fda0003f0d000 */
[----:B------:R-:W-:Y:S05]  /*7f80*/  @!P0 EXIT ;  /* 0x000000000000894d */ /* 0x000fea0003800000 */
[----:B------:R-:W-:Y:S05]  /*7f90*/  BRA `(.L_x_129) ;  /* 0x00000000002c7947 */ /* 0x000fea0003800000 */
.L_x_130:
[----:B------:R-:W-:Y:S01]  /*7fa0*/  ISETP.NE.AND P0, PT, R67, RZ, PT ;  /* 0x000000ff4300720c */ /* 0x000fe20003f05270 */
[----:B------:R-:W-:-:S12]  /*7fb0*/  BSSY.RECONVERGENT B0, `(.L_x_129) ;  /* 0x0000009000007945 */ /* 0x000fd80003800200 */
[----:B------:R-:W-:Y:S05]  /*7fc0*/  @P0 BRA `(.L_x_131) ;  /* 0x0000000000140947 */ /* 0x000fea0003800000 */
[----:B------:R-:W1:Y:S02]  /*7fd0*/  LDCU.64 UR4, c[0x0][0x888] ;  /* 0x00011100ff0477ac */ /* 0x000e640008000a00 */
[----:B-1----:R-:W-:-:S04]  /*7fe0*/  ISETP.NE.U32.AND P0, PT, RZ, UR4, PT ;  /* 0x00000004ff007c0c */ /* 0x002fc8000bf05070 */
[----:B------:R-:W-:-:S13]  /*7ff0*/  ISETP.NE.AND.EX P0, PT, RZ, UR5, PT, P0 ;  /* 0x00000005ff007c0c */ /* 0x000fda000bf05300 */
[----:B------:R-:W-:Y:S05]  /*8000*/  @!P0 EXIT ;  /* 0x000000000000894d */ /* 0x000fea0003800000 */
[----:B------:R-:W-:Y:S05]  /*8010*/  BRA `(.L_x_132) ;  /* 0x0000000000087947 */ /* 0x000fea0003800000 */
.L_x_131:
[----:B------:R-:W-:-:S13]  /*8020*/  FSETP.NEU.AND P0, PT, R26, RZ, PT ;  /* 0x000000ff1a00720b */ /* 0x000fda0003f0d000 */
[----:B------:R-:W-:Y:S05]  /*8030*/  @!P0 EXIT ;  /* 0x000000000000894d */ /* 0x000fea0003800000 */
.L_x_132:
[----:B------:R-:W-:Y:S05]  /*8040*/  BSYNC.RECONVERGENT B0 ;  /* 0x0000000000007941 */ /* 0x000fea0003800200 */
.L_x_129:
[----:B------:R-:W1:Y:S01]  /*8050*/  S2UR UR5, SR_CgaCtaId ;  /* 0x00000000000579c3 */ /* 0x000e620000008800 */
[----:B------:R-:W-:Y:S01]  /*8060*/  ULEA UR4, UR50, UR49, 0x3 ;  /* 0x0000003132047291 */ /* 0x000fe2000f8e18ff */
[----:B------:R-:W-:-:S04]  /*8070*/  DEPBAR.LE SB0, 0x0 ;  /* 0x000080000000791a */ /* 0x000fc80000000000 */
[----:B------:R-:W-:-:S04]  /*8080*/  UIADD3 UR4, UPT, UPT, UR4, 0x438, URZ ;  /* 0x0000043804047890 */ /* 0x000fc8000fffe0ff */
[----:B-1----:R-:W-:-:S09]  /*8090*/  UPRMT UR4, UR5, 0x654, UR4 ;  /* 0x0000065405047896 */ /* 0x002fd20008000004 */
[----:B------:R-:W-:Y:S01]  /*80a0*/  SYNCS.ARRIVE.TRANS64.RED.A1T0 RZ, [UR4], RZ ;  /* 0x000000ffffff79a7 */ /* 0x000fe20008100404 */
[----:B------:R-:W-:Y:S05]  /*80b0*/  EXIT ;  /* 0x000000000000794d */ /* 0x000fea0003800000 */
.L_x_25:
[----:B-1----:R1:W3:Y:S02]  /*80c0*/  SYNCS.PHASECHK.TRANS64.TRYWAIT P0, [R0+URZ+0x4d0], R3 ;  /* 0x0004d003000075a7 */ /* 0x0022e400080011ff */
[----:B---3--:R-:W-:Y:S05]  /*80d0*/  @!P0 NANOSLEEP.SYNCS 0x989680 ;  /* 0x009896800000895d */ /* 0x008fea0003900000 */
[----:B------:R-:W3:Y:S02]  /*80e0*/  @!P0 SYNCS.PHASECHK.TRANS64 P0, [R0+URZ+0x4d0], R3 ;  /* 0x0004d003000085a7 */ /* 0x000ee400080010ff */
[----:B---3--:R-:W-:Y:S05]  /*80f0*/  @!P0 BRA `(.L_x_25) ;  /* 0xfffffffc00f08947 */ /* 0x008fea000383ffff */
[----:B------:R-:W-:Y:S05]  /*8100*/  BRA `(.L_x_133) ;  /* 0xffffffa000687947 */ /* 0x000fea000383ffff */
.L_x_28:
[----:B-1----:R-:W-:-:S07]  /*8110*/  MOV R0, UR33 ;  /* 0x0000002100007c02 */ /* 0x002fce0008000f00 */
.L_x_134:
[----:B-1----:R1:W3:Y:S02]  /*8120*/  SYNCS.PHASECHK.TRANS64.TRYWAIT P0, [R0+URZ+0x210], R3 ;  /* 0x00021003000075a7 */ /* 0x0022e400080011ff */
[----:B---3--:R-:W-:Y:S05]  /*8130*/  @!P0 NANOSLEEP.SYNCS 0x989680 ;  /* 0x009896800000895d */ /* 0x008fea0003900000 */
[----:B------:R-:W3:Y:S02]  /*8140*/  @!P0 SYNCS.PHASECHK.TRANS64 P0, [R0+URZ+0x210], R3 ;  /* 0x00021003000085a7 */ /* 0x000ee400080010ff */
[----:B---3--:R-:W-:Y:S05]  /*8150*/  @!P0 BRA `(.L_x_134) ;  /* 0xfffffffc00f08947 */ /* 0x008fea000383ffff */
[----:B------:R-:W-:Y:S05]  /*8160*/  BRA `(.L_x_27) ;  /* 0xffffffa000b87947 */ /* 0x000fea000383ffff */
.L_x_35:
[----:B-1----:R-:W-:-:S07]  /*8170*/  MOV R0, UR17 ;  /* 0x0000001100007c02 */ /* 0x002fce0008000f00 */
.L_x_135:
[----:B-1----:R1:W3:Y:S02]  /*8180*/  SYNCS.PHASECHK.TRANS64.TRYWAIT P0, [R0+URZ+0x210], R3 ;  /* 0x00021003000075a7 */ /* 0x0022e400080011ff */
[----:B---3--:R-:W-:Y:S05]  /*8190*/  @!P0 NANOSLEEP.SYNCS 0x989680 ;  /* 0x009896800000895d */ /* 0x008fea0003900000 */
[----:B------:R-:W3:Y:S02]  /*81a0*/  @!P0 SYNCS.PHASECHK.TRANS64 P0, [R0+URZ+0x210], R3 ;  /* 0x00021003000085a7 */ /* 0x000ee400080010ff */
[----:B---3--:R-:W-:Y:S05]  /*81b0*/  @!P0 BRA `(.L_x_135) ;  /* 0xfffffffc00f08947 */ /* 0x008fea000383ffff */
[----:B------:R-:W-:Y:S05]  /*81c0*/  BRA `(.L_x_34) ;  /* 0xffffffa4007c7947 */ /* 0x000fea000383ffff */
.L_x_40:
[----:B-1----:R1:W3:Y:S02]  /*81d0*/  SYNCS.PHASECHK.TRANS64.TRYWAIT P0, [R3+URZ+0x460], R0 ;  /* 0x00046000030075a7 */ /* 0x0022e400080011ff */
[----:B---3--:R-:W-:Y:S05]  /*81e0*/  @!P0 NANOSLEEP.SYNCS 0x989680 ;  /* 0x009896800000895d */ /* 0x008fea0003900000 */
[----:B------:R-:W3:Y:S02]  /*81f0*/  @!P0 SYNCS.PHASECHK.TRANS64 P0, [R3+URZ+0x460], R0 ;  /* 0x00046000030085a7 */ /* 0x000ee400080010ff */
[----:B---3--:R-:W-:Y:S05]  /*8200*/  @!P0 BRA `(.L_x_40) ;  /* 0xfffffffc00f08947 */ /* 0x008fea000383ffff */
[----:B------:R-:W-:Y:S05]  /*8210*/  BRA `(.L_x_136) ;  /* 0xffffffa800207947 */ /* 0x000fea000383ffff */
.L_x_44:
[----:B------:R-:W-:-:S07]  /*8220*/  MOV R2, UR4 ;  /* 0x0000000400027c02 */ /* 0x000fce0008000f00 */
.L_x_137:
[----:B-1----:R1:W3:Y:S02]  /*8230*/  SYNCS.PHASECHK.TRANS64.TRYWAIT P0, [R2+URZ], R3 ;  /* 0x00000003020075a7 */ /* 0x0022e400080011ff */
[----:B---3--:R-:W-:Y:S05]  /*8240*/  @!P0 NANOSLEEP.SYNCS 0x989680 ;  /* 0x009896800000895d */ /* 0x008fea0003900000 */
[----:B------:R-:W3:Y:S02]  /*8250*/  @!P0 SYNCS.PHASECHK.TRANS64 P0, [R2+URZ], R3 ;  /* 0x00000003020085a7 */ /* 0x000ee400080010ff */
[----:B---3--:R-:W-:Y:S05]  /*8260*/  @!P0 BRA `(.L_x_137) ;  /* 0xfffffffc00f08947 */ /* 0x008fea000383ffff */
[----:B------:R-:W-:Y:S05]  /*8270*/  BRA `(.L_x_138) ;  /* 0xffffffac00cc7947 */ /* 0x000fea000383ffff */
.L_x_45:
[----:B------:R-:W-:-:S07]  /*8280*/  MOV R2, UR5 ;  /* 0x0000000500027c02 */ /* 0x000fce0008000f00 */
.L_x_139:
[----:B-1----:R1:W3:Y:S02]  /*8290*/  SYNCS.PHASECHK.TRANS64.TRYWAIT P0, [R2+URZ], R3 ;  /* 0x00000003020075a7 */ /* 0x0022e400080011ff */
[----:B---3--:R-:W-:Y:S05]  /*82a0*/  @!P0 NANOSLEEP.SYNCS 0x989680 ;  /* 0x009896800000895d */ /* 0x008fea0003900000 */
[----:B------:R-:W3:Y:S02]  /*82b0*/  @!P0 SYNCS.PHASECHK.TRANS64 P0, [R2+URZ], R3 ;  /* 0x00000003020085a7 */ /* 0x000ee400080010ff */
[----:B---3--:R-:W-:Y:S05]  /*82c0*/  @!P0 BRA `(.L_x_139) ;  /* 0xfffffffc00f08947 */ /* 0x008fea000383ffff */
[----:B------:R-:W-:Y:S05]  /*82d0*/  BRA `(.L_x_140) ;  /* 0xffffffac00d87947 */ /* 0x000fea000383ffff */
.L_x_48:
[----:B-1----:R1:W2:Y:S02]  /*82e0*/  SYNCS.PHASECHK.TRANS64.TRYWAIT P0, [R2+URZ+0x4c0], R5 ;  /* 0x0004c005020075a7 */ /* 0x0022a400080011ff */
[----:B--2---:R-:W-:Y:S05]  /*82f0*/  @!P0 NANOSLEEP.SYNCS 0x989680 ;  /* 0x009896800000895d */ /* 0x004fea0003900000 */
[----:B------:R-:W2:Y:S02]  /*8300*/  @!P0 SYNCS.PHASECHK.TRANS64 P0, [R2+URZ+0x4c0], R5 ;  /* 0x0004c005020085a7 */ /* 0x000ea400080010ff */
[----:B--2---:R-:W-:Y:S05]  /*8310*/  @!P0 BRA `(.L_x_48) ;  /* 0xfffffffc00f08947 */ /* 0x004fea000383ffff */
[----:B------:R-:W-:Y:S05]  /*8320*/  BRA `(.L_x_141) ;  /* 0xffffffb0002c7947 */ /* 0x000fea000383ffff */
.L_x_49:
[----:B------:R-:W-:-:S07]  /*8330*/  MOV R2, UR4 ;  /* 0x0000000400027c02 */ /* 0x000fce0008000f00 */
.L_x_142:
[----:B-1----:R1:W2:Y:S02]  /*8340*/  SYNCS.PHASECHK.TRANS64.TRYWAIT P0, [R2+URZ+0x470], R5 ;  /* 0x00047005020075a7 */ /* 0x0022a400080011ff */
[----:B--2---:R-:W-:Y:S05]  /*8350*/  @!P0 NANOSLEEP.SYNCS 0x989680 ;  /* 0x009896800000895d */ /* 0x004fea0003900000 */
[----:B------:R-:W2:Y:S02]  /*8360*/  @!P0 SYNCS.PHASECHK.TRANS64 P0, [R2+URZ+0x470], R5 ;  /* 0x00047005020085a7 */ /* 0x000ea400080010ff */
[----:B--2---:R-:W-:Y:S05]  /*8370*/  @!P0 BRA `(.L_x_142) ;  /* 0xfffffffc00f08947 */ /* 0x004fea000383ffff */
[----:B------:R-:W-:Y:S05]  /*8380*/  BRA `(.L_x_143) ;  /* 0xffffffb0003c7947 */ /* 0x000fea000383ffff */
.L_x_50:
[----:B-1----:R1:W2:Y:S02]  /*8390*/  SYNCS.PHASECHK.TRANS64.TRYWAIT P1, [R2+URZ+0x460], R5 ;  /* 0x00046005020075a7 */ /* 0x0022a400080211ff */
[----:B--2---:R-:W-:Y:S05]  /*83a0*/  @!P1 NANOSLEEP.SYNCS 0x989680 ;  /* 0x009896800000995d */ /* 0x004fea0003900000 */
[----:B------:R-:W2:Y:S02]  /*83b0*/  @!P1 SYNCS.PHASECHK.TRANS64 P1, [R2+URZ+0x460], R5 ;  /* 0x00046005020095a7 */ /* 0x000ea400080210ff */
[----:B--2---:R-:W-:Y:S05]  /*83c0*/  @!P1 BRA `(.L_x_50) ;  /* 0xfffffffc00f09947 */ /* 0x004fea000383ffff */
[----:B------:R-:W-:Y:S05]  /*83d0*/  BRA `(.L_x_144) ;  /* 0xffffffb0006c7947 */ /* 0x000fea000383ffff */
.L_x_53:
[----:B------:R-:W-:-:S07]  /*83e0*/  MOV R0, UR4 ;  /* 0x0000000400007c02 */ /* 0x000fce0008000f00 */
.L_x_145:
[----:B-1----:R1:W2:Y:S02]  /*83f0*/  SYNCS.PHASECHK.TRANS64.TRYWAIT P0, [R0+URZ+0x470], R3 ;  /* 0x00047003000075a7 */ /* 0x0022a400080011ff */
[----:B--2---:R-:W-:Y:S05]  /*8400*/  @!P0 NANOSLEEP.SYNCS 0x989680 ;  /* 0x009896800000895d */ /* 0x004fea0003900000 */
[----:B------:R-:W2:Y:S02]  /*8410*/  @!P0 SYNCS.PHASECHK.TRANS64 P0, [R0+URZ+0x470], R3 ;  /* 0x00047003000085a7 */ /* 0x000ea400080010ff */
[----:B--2---:R-:W-:Y:S05]  /*8420*/  @!P0 BRA `(.L_x_145) ;  /* 0xfffffffc00f08947 */ /* 0x004fea000383ffff */
[----:B------:R-:W-:Y:S05]  /*8430*/  BRA `(.L_x_52) ;  /* 0xffffffb000c07947 */ /* 0x000fea000383ffff */
.L_x_62:
[----:B-1----:R-:W-:-:S04]  /*8440*/  MOV R0, UR5 ;  /* 0x0000000500007c02 */ /* 0x002fc80008000f00 */
[----:B------:R1:W2:Y:S03]  /*8450*/  SYNCS.PHASECHK.TRANS64.TRYWAIT P0, [R0+URZ+0x8], R7 ;  /* 0x00000807000075a7 */ /* 0x0002a600080011ff */
[----:B--2---:R-:W-:Y:S05]  /*8460*/  @!P0 NANOSLEEP.SYNCS 0x989680 ;  /* 0x009896800000895d */ /* 0x004fea0003900000 */
[----:B------:R-:W2:Y:S02]  /*8470*/  @!P0 SYNCS.PHASECHK.TRANS64 P0, [R0+URZ+0x8], R7 ;  /* 0x00000807000085a7 */ /* 0x000ea400080010ff */
[----:B--2---:R-:W-:Y:S05]  /*8480*/  @!P0 BRA `(.L_x_62) ;  /* 0xfffffffc00ec8947 */ /* 0x004fea000383ffff */
[----:B------:R-:W-:Y:S05]  /*8490*/  BRA `(.L_x_61) ;  /* 0xffffffb400787947 */ /* 0x000fea000383ffff */
.L_x_64:
[----:B------:R-:W-:Y:S01]  /*84a0*/  BSSY B0, `(.L_x_146) ;  /* 0x0000006000007945 */ /* 0x000fe20003800000 */
[----:B------:R-:W-:-:S07]  /*84b0*/  MOV R15, 0xffffffff ;  /* 0xffffffff000f7802 */ /* 0x000fce0000000f00 */
[----:B-1---5:R-:W-:Y:S05]  /*84c0*/  WARPSYNC.COLLECTIVE R15, `(.L_x_147) ;  /* 0x000000000f0c7348 */ /* 0x022fea0003c00000 */
[----:B------:R-:W-:Y:S02]  /*84d0*/  ELECT P6, UR79, PT ;  /* 0x00000000004f782f */ /* 0x000fe400038c0000 */
[----:B------:R-:W-:Y:S01]  /*84e0*/  MOV R14, UR79 ;  /* 0x0000004f000e7c02 */ /* 0x000fe20008000f00 */
[----:B-1---5:R-:W-:Y:S10]  /*84f0*/  ENDCOLLECTIVE ;  /* 0x000000000000791b */ /* 0x022ff40003800000 */
.L_x_147:
[----:B------:R-:W-:Y:S05]  /*8500*/  BSYNC B0 ;  /* 0x0000000000007941 */ /* 0x000fea0003800000 */
.L_x_146:
[----:B------:R-:W-:Y:S01]  /*8510*/  PLOP3.LUT P0, PT, P6, PT, PT, 0x80, 0x8 ;  /* 0x000000000008781c */ /* 0x000fe2000370f070 */
[----:B------:R-:W-:-:S12]  /*8520*/  BRA `(.L_x_148) ;  /* 0xffffffb400a47947 */ /* 0x000fd8000383ffff */
.L_x_66:
[----:B-1----:R-:W-:-:S04]  /*8530*/  MOV R0, UR5 ;  /* 0x0000000500007c02 */ /* 0x002fc80008000f00 */
[----:B------:R1:W2:Y:S03]  /*8540*/  SYNCS.PHASECHK.TRANS64.TRYWAIT P0, [R0+URZ+0x8], R5 ;  /* 0x00000805000075a7 */ /* 0x0002a600080011ff */
[----:B--2---:R-:W-:Y:S05]  /*8550*/  @!P0 NANOSLEEP.SYNCS 0x989680 ;  /* 0x009896800000895d */ /* 0x004fea0003900000 */
[----:B------:R-:W2:Y:S02]  /*8560*/  @!P0 SYNCS.PHASECHK.TRANS64 P0, [R0+URZ+0x8], R5 ;  /* 0x00000805000085a7 */ /* 0x000ea400080010ff */
[----:B--2---:R-:W-:Y:S05]  /*8570*/  @!P0 BRA `(.L_x_66) ;  /* 0xfffffffc00ec8947 */ /* 0x004fea000383ffff */
[----:B------:R-:W-:Y:S05]  /*8580*/  BRA `(.L_x_65) ;  /* 0xffffffb400a87947 */ /* 0x000fea000383ffff */
.L_x_67:
[----:B-1----:R1:W2:Y:S02]  /*8590*/  SYNCS.PHASECHK.TRANS64.TRYWAIT P0, [R0+URZ+0x460], R5 ;  /* 0x00046005000075a7 */ /* 0x0022a400080011ff */
[----:B--2---:R-:W-:Y:S05]  /*85a0*/  @!P0 NANOSLEEP.SYNCS 0x989680 ;  /* 0x009896800000895d */ /* 0x004fea0003900000 */
[----:B------:R-:W2:Y:S02]  /*85b0*/  @!P0 SYNCS.PHASECHK.TRANS64 P0, [R0+URZ+0x460], R5 ;  /* 0x00046005000085a7 */ /* 0x000ea400080010ff */
[----:B--2---:R-:W-:Y:S05]  /*85c0*/  @!P0 BRA `(.L_x_67) ;  /* 0xfffffffc00f08947 */ /* 0x004fea000383ffff */
[----:B------:R-:W-:Y:S05]  /*85d0*/  BRA `(.L_x_149) ;  /* 0xffffffb8007c7947 */ /* 0x000fea000383ffff */
.L_x_69:
[----:B------:R-:W-:-:S07]  /*85e0*/  MOV R0, UR19 ;  /* 0x0000001300007c02 */ /* 0x000fce0008000f00 */
.L_x_150:
[----:B-1----:R1:W2:Y:S02]  /*85f0*/  SYNCS.PHASECHK.TRANS64.TRYWAIT P0, [R0+URZ+0x4a0], R5 ;  /* 0x0004a005000075a7 */ /* 0x0022a400080011ff */
[----:B--2---:R-:W-:Y:S05]  /*8600*/  @!P0 NANOSLEEP.SYNCS 0x989680 ;  /* 0x009896800000895d */ /* 0x004fea0003900000 */
[----:B------:R-:W2:Y:S02]  /*8610*/  @!P0 SYNCS.PHASECHK.TRANS64 P0, [R0+URZ+0x4a0], R5 ;  /* 0x0004a005000085a7 */ /* 0x000ea400080010ff */
[----:B--2---:R-:W-:Y:S05]  /*8620*/  @!P0 BRA `(.L_x_150) ;  /* 0xfffffffc00f08947 */ /* 0x004fea000383ffff */
[----:B------:R-:W-:Y:S05]  /*8630*/  BRA `(.L_x_151) ;  /* 0xffffffb800c47947 */ /* 0x000fea000383ffff */
.L_x_72:
[----:B------:R-:W-:Y:S07]  /*8640*/  MOV R0, UR6 ;  /* 0x0000000600007c02 */ /* 0x000fee0008000f00 */
.L_x_152:
[----:B-1----:R1:W2:Y:S02]  /*8650*/  SYNCS.PHASECHK.TRANS64.TRYWAIT P0, [R0+URZ], R5 ;  /* 0x00000005000075a7 */ /* 0x0022a400080011ff */
[----:B--2---:R-:W-:Y:S05]  /*8660*/  @!P0 NANOSLEEP.SYNCS 0x989680 ;  /* 0x009896800000895d */ /* 0x004fea0003900000 */
[----:B------:R-:W2:Y:S02]  /*8670*/  @!P0 SYNCS.PHASECHK.TRANS64 P0, [R0+URZ], R5 ;  /* 0x00000005000085a7 */ /* 0x000ea400080010ff */
[----:B--2---:R-:W-:Y:S05]  /*8680*/  @!P0 BRA `(.L_x_152) ;  /* 0xfffffffc00f08947 */ /* 0x004fea000383ffff */
[----:B------:R-:W-:Y:S05]  /*8690*/  BRA `(.L_x_71) ;  /* 0xffffffb800dc7947 */ /* 0x000fea000383ffff */
.L_x_76:
[----:B-1----:R-:W-:-:S07]  /*86a0*/  MOV R0, UR4 ;  /* 0x0000000400007c02 */ /* 0x002fce0008000f00 */
.L_x_153:
[----:B-1----:R1:W2:Y:S02]  /*86b0*/  SYNCS.PHASECHK.TRANS64.TRYWAIT P0, [R0+URZ], R3 ;  /* 0x00000003000075a7 */ /* 0x0022a400080011ff */
[----:B--2---:R-:W-:Y:S05]  /*86c0*/  @!P0 NANOSLEEP.SYNCS 0x989680 ;  /* 0x009896800000895d */ /* 0x004fea0003900000 */
[----:B------:R-:W2:Y:S02]  /*86d0*/  @!P0 SYNCS.PHASECHK.TRANS64 P0, [R0+URZ], R3 ;  /* 0x00000003000085a7 */ /* 0x000ea400080010ff */
[----:B--2---:R-:W-:Y:S05]  /*86e0*/  @!P0 BRA `(.L_x_153) ;  /* 0xfffffffc00f08947 */ /* 0x004fea000383ffff */
[----:B------:R-:W-:Y:S05]  /*86f0*/  BRA `(.L_x_154) ;  /* 0xffffffbc00947947 */ /* 0x000fea000383ffff */
.L_x_77:
[----:B------:R-:W-:-:S07]  /*8700*/  MOV R0, UR5 ;  /* 0x0000000500007c02 */ /* 0x000fce0008000f00 */
.L_x_155:
[----:B-1----:R1:W2:Y:S02]  /*8710*/  SYNCS.PHASECHK.TRANS64.TRYWAIT P0, [R0+URZ], R3 ;  /* 0x00000003000075a7 */ /* 0x0022a400080011ff */
[----:B--2---:R-:W-:Y:S05]  /*8720*/  @!P0 NANOSLEEP.SYNCS 0x989680 ;  /* 0x009896800000895d */ /* 0x004fea0003900000 */
[----:B------:R-:W2:Y:S02]  /*8730*/  @!P0 SYNCS.PHASECHK.TRANS64 P0, [R0+URZ], R3 ;  /* 0x00000003000085a7 */ /* 0x000ea400080010ff */
[----:B--2---:R-:W-:Y:S05]  /*8740*/  @!P0 BRA `(.L_x_155) ;  /* 0xfffffffc00f08947 */ /* 0x004fea000383ffff */
[----:B------:R-:W-:Y:S05]  /*8750*/  BRA `(.L_x_156) ;  /* 0xffffffbc00a07947 */ /* 0x000fea000383ffff */
.L_x_78:
[----:B------:R-:W-:-:S07]  /*8760*/  MOV R0, UR5 ;  /* 0x0000000500007c02 */ /* 0x000fce0008000f00 */
.L_x_157:
[----:B-1----:R1:W2:Y:S02]  /*8770*/  SYNCS.PHASECHK.TRANS64.TRYWAIT P0, [R0+URZ], R3 ;  /* 0x00000003000075a7 */ /* 0x0022a400080011ff */
[----:B--2---:R-:W-:Y:S05]  /*8780*/  @!P0 NANOSLEEP.SYNCS 0x989680 ;  /* 0x009896800000895d */ /* 0x004fea0003900000 */
[----:B------:R-:W2:Y:S02]  /*8790*/  @!P0 SYNCS.PHASECHK.TRANS64 P0, [R0+URZ], R3 ;  /* 0x00000003000085a7 */ /* 0x000ea400080010ff */
[----:B--2---:R-:W-:Y:S05]  /*87a0*/  @!P0 BRA `(.L_x_157) ;  /* 0xfffffffc00f08947 */ /* 0x004fea000383ffff */
[----:B------:R-:W-:Y:S05]  /*87b0*/  BRA `(.L_x_158) ;  /* 0xffffffbc00ac7947 */ /* 0x000fea000383ffff */
.L_x_81:
[----:B------:R-:W-:-:S07]  /*87c0*/  MOV R0, UR13 ;  /* 0x0000000d00007c02 */ /* 0x000fce0008000f00 */
.L_x_159:
[----:B-1----:R1:W2:Y:S02]  /*87d0*/  SYNCS.PHASECHK.TRANS64.TRYWAIT P1, [R0+URZ+0x4e0], R3 ;  /* 0x0004e003000075a7 */ /* 0x0022a400080211ff */
[----:B--2---:R-:W-:Y:S05]  /*87e0*/  @!P1 NANOSLEEP.SYNCS 0x989680 ;  /* 0x009896800000995d */ /* 0x004fea0003900000 */
[----:B------:R-:W2:Y:S02]  /*87f0*/  @!P1 SYNCS.PHASECHK.TRANS64 P1, [R0+URZ+0x4e0], R3 ;  /* 0x0004e003000095a7 */ /* 0x000ea400080210ff */
[----:B--2---:R-:W-:Y:S05]  /*8800*/  @!P1 BRA `(.L_x_159) ;  /* 0xfffffffc00f09947 */ /* 0x004fea000383ffff */
[----:B------:R-:W-:Y:S05]  /*8810*/  BRA `(.L_x_160) ;  /* 0xffffffbc00f87947 */ /* 0x000fea000383ffff */
.L_x_86:
[----:B--2---:R2:W4:Y:S02]  /*8820*/  SYNCS.PHASECHK.TRANS64.TRYWAIT P0, [R12+URZ+0x460], R9 ;  /* 0x000460090c0075a7 */ /* 0x00452400080011ff */
[----:B----4-:R-:W-:Y:S05]  /*8830*/  @!P0 NANOSLEEP.SYNCS 0x989680 ;  /* 0x009896800000895d */ /* 0x010fea0003900000 */
[----:B------:R-:W4:Y:S02]  /*8840*/  @!P0 SYNCS.PHASECHK.TRANS64 P0, [R12+URZ+0x460], R9 ;  /* 0x000460090c0085a7 */ /* 0x000f2400080010ff */
[----:B----4-:R-:W-:Y:S05]  /*8850*/  @!P0 BRA `(.L_x_86) ;  /* 0xfffffffc00f08947 */ /* 0x010fea000383ffff */
[----:B------:R-:W-:Y:S05]  /*8860*/  BRA `(.L_x_161) ;  /* 0xffffffc400147947 */ /* 0x000fea000383ffff */
.L_x_89:
[----:B------:R-:W-:Y:S07]  /*8870*/  MOV R0, UR29 ;  /* 0x0000001d00007c02 */ /* 0x000fee0008000f00 */
.L_x_162:
[----:B--2---:R2:W3:Y:S02]  /*8880*/  SYNCS.PHASECHK.TRANS64.TRYWAIT P2, [R0+URZ+0x458], R9 ;  /* 0x00045809000075a7 */ /* 0x0044e400080411ff */
[----:B---3--:R-:W-:Y:S05]  /*8890*/  @!P2 NANOSLEEP.SYNCS 0x989680 ;  /* 0x009896800000a95d */ /* 0x008fea0003900000 */
[----:B------:R-:W3:Y:S02]  /*88a0*/  @!P2 SYNCS.PHASECHK.TRANS64 P2, [R0+URZ+0x458], R9 ;  /* 0x000458090000a5a7 */ /* 0x000ee400080410ff */
[----:B---3--:R-:W-:Y:S05]  /*88b0*/  @!P2 BRA `(.L_x_162) ;  /* 0xfffffffc00f0a947 */ /* 0x008fea000383ffff */
[----:B------:R-:W-:Y:S05]  /*88c0*/  BRA `(.L_x_88) ;  /* 0xffffffc800787947 */ /* 0x000fea000383ffff */
.L_x_92:
[----:B------:R-:W-:Y:S07]  /*88d0*/  MOV R0, UR4 ;  /* 0x0000000400007c02 */ /* 0x000fee0008000f00 */
.L_x_163:
[----:B--2---:R2:W3:Y:S02]  /*88e0*/  SYNCS.PHASECHK.TRANS64.TRYWAIT P0, [R0+URZ+0x438], R9 ;  /* 0x00043809000075a7 */ /* 0x0044e400080011ff */
[----:B---3--:R-:W-:Y:S05]  /*88f0*/  @!P0 NANOSLEEP.SYNCS 0x989680 ;  /* 0x009896800000895d */ /* 0x008fea0003900000 */
[----:B------:R-:W3:Y:S02]  /*8900*/  @!P0 SYNCS.PHASECHK.TRANS64 P0, [R0+URZ+0x438], R9 ;  /* 0x00043809000085a7 */ /* 0x000ee400080010ff */
[----:B---3--:R-:W-:Y:S05]  /*8910*/  @!P0 BRA `(.L_x_163) ;  /* 0xfffffffc00f08947 */ /* 0x008fea000383ffff */
[----:B------:R-:W-:Y:S05]  /*8920*/  BRA `(.L_x_164) ;  /* 0xffffffc800d87947 */ /* 0x000fea000383ffff */
.L_x_93:
[----:B------:R-:W-:Y:S07]  /*8930*/  MOV R9, UR5 ;  /* 0x0000000500097c02 */ /* 0x000fee0008000f00 */
.L_x_165:
[----:B--2---:R2:W3:Y:S02]  /*8940*/  SYNCS.PHASECHK.TRANS64.TRYWAIT P0, [R9+URZ+0x438], R6 ;  /* 0x00043806090075a7 */ /* 0x0044e400080011ff */
[----:B---3--:R-:W-:Y:S05]  /*8950*/  @!P0 NANOSLEEP.SYNCS 0x989680 ;  /* 0x009896800000895d */ /* 0x008fea0003900000 */
[----:B------:R-:W3:Y:S02]  /*8960*/  @!P0 SYNCS.PHASECHK.TRANS64 P0, [R9+URZ+0x438], R6 ;  /* 0x00043806090085a7 */ /* 0x000ee400080010ff */
[----:B---3--:R-:W-:Y:S05]  /*8970*/  @!P0 BRA `(.L_x_165) ;  /* 0xfffffffc00f08947 */ /* 0x008fea000383ffff */
[----:B------:R-:W-:Y:S05]  /*8980*/  BRA `(.L_x_166) ;  /* 0xffffffcc00547947 */ /* 0x000fea000383ffff */
.L_x_95:
[----:B------:R-:W-:-:S07]  /*8990*/  MOV R0, UR4 ;  /* 0x0000000400007c02 */ /* 0x000fce0008000f00 */
.L_x_167:
[----:B--2---:R2:W3:Y:S02]  /*89a0*/  SYNCS.PHASECHK.TRANS64.TRYWAIT P0, [R0+URZ], R3 ;  /* 0x00000003000075a7 */ /* 0x0044e400080011ff */
[----:B---3--:R-:W-:Y:S05]  /*89b0*/  @!P0 NANOSLEEP.SYNCS 0x989680 ;  /* 0x009896800000895d */ /* 0x008fea0003900000 */
[----:B------:R-:W3:Y:S02]  /*89c0*/  @!P0 SYNCS.PHASECHK.TRANS64 P0, [R0+URZ], R3 ;  /* 0x00000003000085a7 */ /* 0x000ee400080010ff */
[----:B---3--:R-:W-:Y:S05]  /*89d0*/  @!P0 BRA `(.L_x_167) ;  /* 0xfffffffc00f08947 */ /* 0x008fea000383ffff */
[----:B------:R-:W-:Y:S05]  /*89e0*/  BRA `(.L_x_168) ;  /* 0xffffffd000047947 */ /* 0x000fea000383ffff */
.L_x_96:
[----:B------:R-:W-:-:S07]  /*89f0*/  MOV R0, UR5 ;  /* 0x0000000500007c02 */ /* 0x000fce0008000f00 */
.L_x_169:
[----:B--2---:R2:W3:Y:S02]  /*8a00*/  SYNCS.PHASECHK.TRANS64.TRYWAIT P0, [R0+URZ], R3 ;  /* 0x00000003000075a7 */ /* 0x0044e400080011ff */
[----:B---3--:R-:W-:Y:S05]  /*8a10*/  @!P0 NANOSLEEP.SYNCS 0x989680 ;  /* 0x009896800000895d */ /* 0x008fea0003900000 */
[----:B------:R-:W3:Y:S02]  /*8a20*/  @!P0 SYNCS.PHASECHK.TRANS64 P0, [R0+URZ], R3 ;  /* 0x00000003000085a7 */ /* 0x000ee400080010ff */
[----:B---3--:R-:W-:Y:S05]  /*8a30*/  @!P0 BRA `(.L_x_169) ;  /* 0xfffffffc00f08947 */ /* 0x008fea000383ffff */
[----:B------:R-:W-:Y:S05]  /*8a40*/  BRA `(.L_x_170) ;  /* 0xffffffd000107947 */ /* 0x000fea000383ffff */
.L_x_98:
[----:B-1----:R1:W2:Y:S02]  /*8a50*/  SYNCS.PHASECHK.TRANS64.TRYWAIT P0, [R3+URZ+0x460], R0 ;  /* 0x00046000030075a7 */ /* 0x0022a400080011ff */
[----:B--2---:R-:W-:Y:S05]  /*8a60*/  @!P0 NANOSLEEP.SYNCS 0x989680 ;  /* 0x009896800000895d */ /* 0x004fea0003900000 */
[----:B------:R-:W2:Y:S02]  /*8a70*/  @!P0 SYNCS.PHASECHK.TRANS64 P0, [R3+URZ+0x460], R0 ;  /* 0x00046000030085a7 */ /* 0x000ea400080010ff */
[----:B--2---:R-:W-:Y:S05]  /*8a80*/  @!P0 BRA `(.L_x_98) ;  /* 0xfffffffc00f08947 */ /* 0x004fea000383ffff */
[----:B------:R-:W-:Y:S05]  /*8a90*/  BRA `(.L_x_171) ;  /* 0xffffffd400107947 */ /* 0x000fea000383ffff */
.L_x_108:
[----:B-1----:R1:W2:Y:S02]  /*8aa0*/  SYNCS.PHASECHK.TRANS64.TRYWAIT P1, [R0+URZ+0x420], R3 ;  /* 0x00042003000075a7 */ /* 0x0022a400080211ff */
[----:B--2---:R-:W-:Y:S05]  /*8ab0*/  @!P1 NANOSLEEP.SYNCS 0x989680 ;  /* 0x009896800000995d */ /* 0x004fea0003900000 */
[----:B------:R-:W2:Y:S02]  /*8ac0*/  @!P1 SYNCS.PHASECHK.TRANS64 P1, [R0+URZ+0x420], R3 ;  /* 0x00042003000095a7 */ /* 0x000ea400080210ff */
[----:B--2---:R-:W-:Y:S05]  /*8ad0*/  @!P1 BRA `(.L_x_108) ;  /* 0xfffffffc00f09947 */ /* 0x004fea000383ffff */
[----:B------:R-:W-:Y:S05]  /*8ae0*/  BRA `(.L_x_107) ;  /* 0xffffffe000a87947 */ /* 0x000fea000383ffff */
.L_x_110:
[----:B-1----:R1:W4:Y:S02]  /*8af0*/  SYNCS.PHASECHK.TRANS64.TRYWAIT P0, [R79+URZ+0x480], R2 ;  /* 0x000480024f0075a7 */ /* 0x00232400080011ff */
[----:B----4-:R-:W-:Y:S05]  /*8b00*/  @!P0 NANOSLEEP.SYNCS 0x989680 ;  /* 0x009896800000895d */ /* 0x010fea0003900000 */
[----:B------:R-:W4:Y:S02]  /*8b10*/  @!P0 SYNCS.PHASECHK.TRANS64 P0, [R79+URZ+0x480], R2 ;  /* 0x000480024f0085a7 */ /* 0x000f2400080010ff */
[----:B----4-:R-:W-:Y:S05]  /*8b20*/  @!P0 BRA `(.L_x_110) ;  /* 0xfffffffc00f08947 */ /* 0x010fea000383ffff */
[----:B------:R-:W-:Y:S05]  /*8b30*/  BRA `(.L_x_109) ;  /* 0xffffffe000e07947 */ /* 0x000fea000383ffff */
.L_x_121:
[----:B---3--:R3:W4:Y:S02]  /*8b40*/  SYNCS.PHASECHK.TRANS64.TRYWAIT P0, [R3+URZ+0x420], R88 ;  /* 0x00042058030075a7 */ /* 0x00872400080011ff */
[----:B----4-:R-:W-:Y:S05]  /*8b50*/  @!P0 NANOSLEEP.SYNCS 0x989680 ;  /* 0x009896800000895d */ /* 0x010fea0003900000 */
[----:B------:R-:W4:Y:S02]  /*8b60*/  @!P0 SYNCS.PHASECHK.TRANS64 P0, [R3+URZ+0x420], R88 ;  /* 0x00042058030085a7 */ /* 0x000f2400080010ff */
[----:B----4-:R-:W-:Y:S05]  /*8b70*/  @!P0 BRA `(.L_x_121) ;  /* 0xfffffffc00f08947 */ /* 0x010fea000383ffff */
[----:B------:R-:W-:Y:S05]  /*8b80*/  BRA `(.L_x_120) ;  /* 0xffffffe800a47947 */ /* 0x000fea000383ffff */
        .weak           $__internal_0_$__cuda_sm10x_tcgen05_guardrail_trap_col_being_dealloced_not_returned_by_alloc
        .type           $__internal_0_$__cuda_sm10x_tcgen05_guardrail_trap_col_being_dealloced_not_returned_by_alloc,@function
        .size           $__internal_0_$__cuda_sm10x_tcgen05_guardrail_trap_col_being_dealloced_not_returned_by_alloc,($__internal_1_$__cuda_sm10x_tcgen05_guardrail_trap_phase_invalid_during_alloc - $__internal_0_$__cuda_sm10x_tcgen05_guardrail_trap_col_being_dealloced_not_returned_by_alloc)
$__internal_0_$__cuda_sm10x_tcgen05_guardrail_trap_col_being_dealloced_not_returned_by_alloc:
[----:B------:R-:W-:Y:S05]  /*8b90*/  BPT.TRAP 0x1 ;  /* 0x000000040000795c */ /* 0x000fea0000300000 */
[----:B------:R-:W-:-:S04]  /*8ba0*/  HFMA2 R3, -RZ, RZ, 0, 0 ;  /* 0x00000000ff037431 */ /* 0x000fc800000001ff */
[----:B------:R-:W-:Y:S05]  /*8bb0*/  RET.REL.NODEC R2 `(_ZN7cutlass13device_kernelINS_4gemm6kernel13GemmUniversalIN4cute5tupleIJiiiiEEENS1_10collective13CollectiveMmaINS1_35MainloopSm100TmaUmmaWarpSpecializedILi66ELi2ELi4ENS5_IJNS4_1CILi2EEESB_NSA_ILi1EEEEEEEENS5_IJNSA_ILi128EEENSA_ILi64EEENSA_ILi8EEEEEEfNS5_IJlSC_lEEEfSJ_NS4_8TiledMMAINS4_8MMA_AtomIJNS4_23SM100_MMA_TF32_2x1SM_SSINS_10tfloat32_tESN_fLi128ELi64ELNS4_4UMMA5MajorE0ELSP_0ELNSO_7ScaleInE0ELSQ_0EEEEEENS4_6LayoutINS5_IJSC_SC_SC_EEENS5_IJNSA_ILi0EEESV_SV_EEEEENS5_IJNS4_10UnderscoreESY_SY_EEEEENS4_28SM100_TMA_2SM_LOAD_MULTICASTENS4_14ComposedLayoutINS4_7SwizzleILi1ELi4ELi3EEENS4_18smem_ptr_flag_bitsILi32EEENST_INS5_IJSH_SH_EEENS5_IJSH_SC_EEEEEEEvNS4_8identityENS4_18SM100_TMA_2SM_LOADES1A_vS1B_EENS_8epilogue10collective18CollectiveEpilogueINS1E_23Sm100TmaWarpSpecializedILi3ELi2ELi16ELb1ELb0EEEJNS5_IJSG_SG_SH_EEENS5_IJNST_ISG_SC_EENST_INS5_IJNSA_ILi16EEESB_EEENS5_IJSC_NSA_ILi32EEEEEEEEEEEfSJ_fSJ_NS1E_6fusion15FusionCallbacksIS1I_NS1R_17LinearCombinationIffffLNS_15FloatRoundStyleE2EEES1J_S1Q_JEEENS4_5SM1004TMEM4LOAD26SM100_TMEM_LOAD_32dp32b16xENS4_13SM90_TMA_LOADENS12_INS13_ILi2ELi4ELi3EEES16_NST_INS5_IJSH_S1L_EEENS5_IJS1L_SC_EEEEEEENS4_39AutoVectorizingCopyWithAssumedAlignmentILi128EEENS4_14SM90_TMA_STOREES26_S28_S28_EEEvvEEEEvNT_6ParamsE) ;  /* 0xffffff7402107950 */ /* 0x000fea0003c3ffff */
        .weak           $__internal_1_$__cuda_sm10x_tcgen05_guardrail_trap_phase_invalid_during_alloc
        .type           $__internal_1_$__cuda_sm10x_tcgen05_guardrail_trap_phase_invalid_during_alloc,@function
        .size           $__internal_1_$__cuda_sm10x_tcgen05_guardrail_trap_phase_invalid_during_alloc,($__internal_2_$__cuda_sm10x_tcgen05_guardrail_trap_unallocated_columns_being_dealloced - $__internal_1_$__cuda_sm10x_tcgen05_guardrail_trap_phase_invalid_during_alloc)
$__internal_1_$__cuda_sm10x_tcgen05_guardrail_trap_phase_invalid_during_alloc:
[----:B------:R-:W-:Y:S05]  /*8bc0*/  BPT.TRAP 0x1 ;  /* 0x000000040000795c */ /* 0x000fea0000300000 */
[----:B------:R-:W-:-:S04]  /*8bd0*/  MOV R5, 0x0 ;  /* 0x0000000000057802 */ /* 0x000fc80000000f00 */
[----:B------:R-:W-:Y:S05]  /*8be0*/  RET.REL.NODEC R4 `(_ZN7cutlass13device_kernelINS_4gemm6kernel13GemmUniversalIN4cute5tupleIJiiiiEEENS1_10collective13CollectiveMmaINS1_35MainloopSm100TmaUmmaWarpSpecializedILi66ELi2ELi4ENS5_IJNS4_1CILi2EEESB_NSA_ILi1EEEEEEEENS5_IJNSA_ILi128EEENSA_ILi64EEENSA_ILi8EEEEEEfNS5_IJlSC_lEEEfSJ_NS4_8TiledMMAINS4_8MMA_AtomIJNS4_23SM100_MMA_TF32_2x1SM_SSINS_10tfloat32_tESN_fLi128ELi64ELNS4_4UMMA5MajorE0ELSP_0ELNSO_7ScaleInE0ELSQ_0EEEEEENS4_6LayoutINS5_IJSC_SC_SC_EEENS5_IJNSA_ILi0EEESV_SV_EEEEENS5_IJNS4_10UnderscoreESY_SY_EEEEENS4_28SM100_TMA_2SM_LOAD_MULTICASTENS4_14ComposedLayoutINS4_7SwizzleILi1ELi4ELi3EEENS4_18smem_ptr_flag_bitsILi32EEENST_INS5_IJSH_SH_EEENS5_IJSH_SC_EEEEEEEvNS4_8identityENS4_18SM100_TMA_2SM_LOADES1A_vS1B_EENS_8epilogue10collective18CollectiveEpilogueINS1E_23Sm100TmaWarpSpecializedILi3ELi2ELi16ELb1ELb0EEEJNS5_IJSG_SG_SH_EEENS5_IJNST_ISG_SC_EENST_INS5_IJNSA_ILi16EEESB_EEENS5_IJSC_NSA_ILi32EEEEEEEEEEEfSJ_fSJ_NS1E_6fusion15FusionCallbacksIS1I_NS1R_17LinearCombinationIffffLNS_15FloatRoundStyleE2EEES1J_S1Q_JEEENS4_5SM1004TMEM4LOAD26SM100_TMEM_LOAD_32dp32b16xENS4_13SM90_TMA_LOADENS12_INS13_ILi2ELi4ELi3EEES16_NST_INS5_IJSH_S1L_EEENS5_IJS1L_SC_EEEEEEENS4_39AutoVectorizingCopyWithAssumedAlignmentILi128EEENS4_14SM90_TMA_STOREES26_S28_S28_EEEvvEEEEvNT_6ParamsE) ;  /* 0xffffff7404047950 */ /* 0x000fea0003c3ffff */
        .weak           $__internal_2_$__cuda_sm10x_tcgen05_guardrail_trap_unallocated_columns_being_dealloced
        .type           $__internal_2_$__cuda_sm10x_tcgen05_guardrail_trap_unallocated_columns_being_dealloced,@function
        .size           $__internal_2_$__cuda_sm10x_tcgen05_guardrail_trap_unallocated_columns_being_dealloced,(.L_x_173 - $__internal_2_$__cuda_sm10x_tcgen05_guardrail_trap_unallocated_columns_being_dealloced)
$__internal_2_$__cuda_sm10x_tcgen05_guardrail_trap_unallocated_columns_being_dealloced:
[----:B------:R-:W-:Y:S05]  /*8bf0*/  BPT.TRAP 0x1 ;  /* 0x000000040000795c */ /* 0x000fea0000300000 */
[----:B------:R-:W-:-:S04]  /*8c00*/  HFMA2 R3, -RZ, RZ, 0, 0 ;  /* 0x00000000ff037431 */ /* 0x000fc800000001ff */
[----:B------:R-:W-:Y:S05]  /*8c10*/  RET.REL.NODEC R2 `(_ZN7cutlass13device_kernelINS_4gemm6kernel13GemmUniversalIN4cute5tupleIJiiiiEEENS1_10collective13CollectiveMmaINS1_35MainloopSm100TmaUmmaWarpSpecializedILi66ELi2ELi4ENS5_IJNS4_1CILi2EEESB_NSA_ILi1EEEEEEEENS5_IJNSA_ILi128EEENSA_ILi64EEENSA_ILi8EEEEEEfNS5_IJlSC_lEEEfSJ_NS4_8TiledMMAINS4_8MMA_AtomIJNS4_23SM100_MMA_TF32_2x1SM_SSINS_10tfloat32_tESN_fLi128ELi64ELNS4_4UMMA5MajorE0ELSP_0ELNSO_7ScaleInE0ELSQ_0EEEEEENS4_6LayoutINS5_IJSC_SC_SC_EEENS5_IJNSA_ILi0EEESV_SV_EEEEENS5_IJNS4_10UnderscoreESY_SY_EEEEENS4_28SM100_TMA_2SM_LOAD_MULTICASTENS4_14ComposedLayoutINS4_7SwizzleILi1ELi4ELi3EEENS4_18smem_ptr_flag_bitsILi32EEENST_INS5_IJSH_SH_EEENS5_IJSH_SC_EEEEEEEvNS4_8identityENS4_18SM100_TMA_2SM_LOADES1A_vS1B_EENS_8epilogue10collective18CollectiveEpilogueINS1E_23Sm100TmaWarpSpecializedILi3ELi2ELi16ELb1ELb0EEEJNS5_IJSG_SG_SH_EEENS5_IJNST_ISG_SC_EENST_INS5_IJNSA_ILi16EEESB_EEENS5_IJSC_NSA_ILi32EEEEEEEEEEEfSJ_fSJ_NS1E_6fusion15FusionCallbacksIS1I_NS1R_17LinearCombinationIffffLNS_15FloatRoundStyleE2EEES1J_S1Q_JEEENS4_5SM1004TMEM4LOAD26SM100_TMEM_LOAD_32dp32b16xENS4_13SM90_TMA_LOADENS12_INS13_ILi2ELi4ELi3EEES16_NST_INS5_IJSH_S1L_EEENS5_IJS1L_SC_EEEEEEENS4_39AutoVectorizingCopyWithAssumedAlignmentILi128EEENS4_14SM90_TMA_STOREES26_S28_S28_EEEvvEEEEvNT_6ParamsE) ;  /* 0xffffff7002f87950 */ /* 0x000fea0003c3ffff */
.L_x_172:
[----:B------:R-:W-:-:S00]  /*8c20*/  BRA `(.L_x_172) ;  /* 0xfffffffc00fc7947 */ /* 0x000fc0000383ffff */
[----:B------:R-:W-:-:S00]  /*8c30*/  NOP ;  /* 0x0000000000007918 */ /* 0x000fc00000000000 */
        /* <DEDUP_REMOVED lines=12> */
.L_x_173:


//--------------------- .nv.global.init           --------------------------
	.section	.nv.global.init,"aw",@progbits
.nv.global.init:
	.type		$str$27,@object
	.size		$str$27,($str$28 - $str$27)
$str$27:
        /*0000*/ 	.byte	0x28, 0x61, 0x64, 0x64, 0x72, 0x65, 0x73, 0x73, 0x20, 0x26, 0x20, 0x6d, 0x61, 0x73, 0x6b, 0x29
        /*0010*/ 	.byte	0x20, 0x3d, 0x3d, 0x20, 0x30, 0x00
	.type		$str$28,@object
	.size		$str$28,($str$26 - $str$28)
$str$28:
        /*0016*/ 	.byte	0x2f, 0x74, 0x6d, 0x70, 0x2f, 0x63, 0x75, 0x74, 0x6c, 0x61, 0x73, 0x73, 0x5f, 0x73, 0x77, 0x65
        /*0026*/ 	.byte	0x65, 0x70, 0x5f, 0x73, 0x72, 0x63, 0x2f, 0x69, 0x6e, 0x63, 0x6c, 0x75, 0x64, 0x65, 0x2f, 0x63
        /*0036*/ 	.byte	0x75, 0x74, 0x65, 0x2f, 0x70, 0x6f, 0x69, 0x6e, 0x74, 0x65, 0x72, 0x5f, 0x66, 0x6c, 0x61, 0x67
        /*0046*/ 	.byte	0x67, 0x65, 0x64, 0x2e, 0x68, 0x70, 0x70, 0x00
	.type		$str$26,@object
	.size		$str$26,($str$25 - $str$26)
$str$26:
        /*004e*/ 	.byte	0x2f, 0x74, 0x6d, 0x70, 0x2f, 0x63, 0x75, 0x74, 0x6c, 0x61, 0x73, 0x73, 0x5f, 0x73, 0x77, 0x65
        /*005e*/ 	.byte	0x65, 0x70, 0x5f, 0x73, 0x72, 0x63, 0x2f, 0x69, 0x6e, 0x63, 0x6c, 0x75, 0x64, 0x65, 0x2f, 0x63
        /*006e*/ 	.byte	0x75, 0x74, 0x65, 0x2f, 0x61, 0x74, 0x6f, 0x6d, 0x2f, 0x63, 0x6f, 0x70, 0x79, 0x5f, 0x74, 0x72
        /*007e*/ 	.byte	0x61, 0x69, 0x74, 0x73, 0x5f, 0x73, 0x6d, 0x31, 0x30, 0x30, 0x2e, 0x68, 0x70, 0x70, 0x00
	.type		$str$25,@object
	.size		$str$25,(__unnamed_1 - $str$25)
$str$25:
        /*008d*/ 	.byte	0x28, 0x28, 0x75, 0x69, 0x6e, 0x74, 0x33, 0x32, 0x5f, 0x74, 0x28, 0x74, 0x68, 0x72, 0x65, 0x61
        /*009d*/ 	.byte	0x64, 0x49, 0x64, 0x78, 0x2e, 0x78, 0x29, 0x20, 0x2f, 0x20, 0x33, 0x32, 0x29, 0x20, 0x25, 0x20
        /*00ad*/ 	.byte	0x34, 0x29, 0x20, 0x3d, 0x3d, 0x20, 0x28, 0x28, 0x28, 0x74, 0x6d, 0x65, 0x6d, 0x5f, 0x61, 0x64
        /*00bd*/ 	.byte	0x64, 0x72, 0x20, 0x3e, 0x3e, 0x20, 0x31, 0x36, 0x29, 0x20, 0x2f, 0x20, 0x33, 0x32, 0x29, 0x20
        /*00cd*/ 	.byte	0x25, 0x20, 0x34, 0x29, 0x00
	.type		__unnamed_1,@object
	.size		__unnamed_1,(__unnamed_2 - __unnamed_1)
__unnamed_1:
        /*00d2*/ 	.byte	0x61, 0x75, 0x74, 0x6f, 0x20, 0x63, 0x75, 0x74, 0x65, 0x3a, 0x3a, 0x61, 0x73, 0x5f, 0x70, 0x6f
        /* <DEDUP_REMOVED lines=23> */
        /*0252*/ 	.byte	0x3a, 0x3a, 0x43, 0x3c, 0x32, 0x30, 0x34, 0x38, 0x3e, 0x3e, 0x3e, 0x3e, 0x5d, 0x00
	.type		__unnamed_2,@object
	.size		__unnamed_2,(.L_2 - __unnamed_2)
__unnamed_2:
        /* <DEDUP_REMOVED lines=42> */
        /*0500*/ 	.byte	0x3e, 0x5d, 0x00
.L_2:


//--------------------- .nv.shared._ZN7cutlass13device_kernelINS_4gemm6kernel13GemmUniversalIN4cute5tupleIJiiiiEEENS1_10collective13CollectiveMmaINS1_35MainloopSm100TmaUmmaWarpSpecializedILi66ELi2ELi4ENS5_IJNS4_1CILi2EEESB_NSA_ILi1EEEEEEEENS5_IJNSA_ILi128EEENSA_ILi64EEENSA_ILi8EEEEEEfNS5_IJlSC_lEEEfSJ_NS4_8TiledMMAINS4_8MMA_AtomIJNS4_23SM100_MMA_TF32_2x1SM_SSINS_10tfloat32_tESN_fLi128ELi64ELNS4_4UMMA5MajorE0ELSP_0ELNSO_7ScaleInE0ELSQ_0EEEEEENS4_6LayoutINS5_IJSC_SC_SC_EEENS5_IJNSA_ILi0EEESV_SV_EEEEENS5_IJNS4_10UnderscoreESY_SY_EEEEENS4_28SM100_TMA_2SM_LOAD_MULTICASTENS4_14ComposedLayoutINS4_7SwizzleILi1ELi4ELi3EEENS4_18smem_ptr_flag_bitsILi32EEENST_INS5_IJSH_SH_EEENS5_IJSH_SC_EEEEEEEvNS4_8identityENS4_18SM100_TMA_2SM_LOADES1A_vS1B_EENS_8epilogue10collective18CollectiveEpilogueINS1E_23Sm100TmaWarpSpecializedILi3ELi2ELi16ELb1ELb0EEEJNS5_IJSG_SG_SH_EEENS5_IJNST_ISG_SC_EENST_INS5_IJNSA_ILi16EEESB_EEENS5_IJSC_NSA_ILi32EEEEEEEEEEEfSJ_fSJ_NS1E_6fusion15FusionCallbacksIS1I_NS1R_17LinearCombinationIffffLNS_15FloatRoundStyleE2EEES1J_S1Q_JEEENS4_5SM1004TMEM4LOAD26SM100_TMEM_LOAD_32dp32b16xENS4_13SM90_TMA_LOADENS12_INS13_ILi2ELi4ELi3EEES16_NST_INS5_IJSH_S1L_EEENS5_IJS1L_SC_EEEEEEENS4_39AutoVectorizingCopyWithAssumedAlignmentILi128EEENS4_14SM90_TMA_STOREES26_S28_S28_EEEvvEEEEvNT_6ParamsE --------------------------
	.section	.nv.shared._ZN7cutlass13device_kernelINS_4gemm6kernel13GemmUniversalIN4cute5tupleIJiiiiEEENS1_10collective13CollectiveMmaINS1_35MainloopSm100TmaUmmaWarpSpecializedILi66ELi2ELi4ENS5_IJNS4_1CILi2EEESB_NSA_ILi1EEEEEEEENS5_IJNSA_ILi128EEENSA_ILi64EEENSA_ILi8EEEEEEfNS5_IJlSC_lEEEfSJ_NS4_8TiledMMAINS4_8MMA_AtomIJNS4_23SM100_MMA_TF32_2x1SM_SSINS_10tfloat32_tESN_fLi128ELi64ELNS4_4UMMA5MajorE0ELSP_0ELNSO_7ScaleInE0ELSQ_0EEEEEENS4_6LayoutINS5_IJSC_SC_SC_EEENS5_IJNSA_ILi0EEESV_SV_EEEEENS5_IJNS4_10UnderscoreESY_SY_EEEEENS4_28SM100_TMA_2SM_LOAD_MULTICASTENS4_14ComposedLayoutINS4_7SwizzleILi1ELi4ELi3EEENS4_18smem_ptr_flag_bitsILi32EEENST_INS5_IJSH_SH_EEENS5_IJSH_SC_EEEEEEEvNS4_8identityENS4_18SM100_TMA_2SM_LOADES1A_vS1B_EENS_8epilogue10collective18CollectiveEpilogueINS1E_23Sm100TmaWarpSpecializedILi3ELi2ELi16ELb1ELb0EEEJNS5_IJSG_SG_SH_EEENS5_IJNST_ISG_SC_EENST_INS5_IJNSA_ILi16EEESB_EEENS5_IJSC_NSA_ILi32EEEEEEEEEEEfSJ_fSJ_NS1E_6fusion15FusionCallbacksIS1I_NS1R_17LinearCombinationIffffLNS_15FloatRoundStyleE2EEES1J_S1Q_JEEENS4_5SM1004TMEM4LOAD26SM100_TMEM_LOAD_32dp32b16xENS4_13SM90_TMA_LOADENS12_INS13_ILi2ELi4ELi3EEES16_NST_INS5_IJSH_S1L_EEENS5_IJS1L_SC_EEEEEEENS4_39AutoVectorizingCopyWithAssumedAlignmentILi128EEENS4_14SM90_TMA_STOREES26_S28_S28_EEEvvEEEEvNT_6ParamsE,"aw",@nobits
	.sectionflags	@""
	.align	16
	.zero		1024


//--------------------- .nv.shared.reserved.0     --------------------------
	.section	.nv.shared.reserved.0,"aw",@nobits
	.weak		__nv_reservedSMEM_offset_0_alias
	.size		__nv_reservedSMEM_offset_0_alias, 0, 64
	.other		__nv_reservedSMEM_offset_0_alias,@"STO_CUDA_RESERVED_SHARED STV_DEFAULT"
__nv_reservedSMEM_offset_0_alias:
	.zero		0
.nv.shared.reserved.0:
	.zero		64
	.weak		__nv_reservedSMEM_tcgen05_partition
	.type		__nv_reservedSMEM_tcgen05_partition,@object
	.size		__nv_reservedSMEM_tcgen05_partition,(.L_0 - __nv_reservedSMEM_tcgen05_partition)
__nv_reservedSMEM_tcgen05_partition:
	.zero		32
.L_0:


//--------------------- .nv.global                --------------------------
	.section	.nv.global,"aw",@nobits
.nv.global:
	.type		_ZN39_INTERNAL_0651ef11_4_k_cu_5d685098_27924cute1_E,@object
	.size		_ZN39_INTERNAL_0651ef11_4_k_cu_5d685098_27924cute1_E,(_ZN39_INTERNAL_0651ef11_4_k_cu_5d685098_27924cuda3std3__45__cpo6cbeginE - _ZN39_INTERNAL_0651ef11_4_k_cu_5d685098_27924cute1_E)
_ZN39_INTERNAL_0651ef11_4_k_cu_5d685098_27924cute1_E:
	.zero		1
	.type		_ZN39_INTERNAL_0651ef11_4_k_cu_5d685098_27924cuda3std3__45__cpo6cbeginE,@object
	.size		_ZN39_INTERNAL_0651ef11_4_k_cu_5d685098_27924cuda3std3__45__cpo6cbeginE,(_ZN39_INTERNAL_0651ef11_4_k_cu_5d685098_27924cuda3std3__48in_placeE - _ZN39_INTERNAL_0651ef11_4_k_cu_5d685098_27924cuda3std3__45__cpo6cbeginE)
_ZN39_INTERNAL_0651ef11_4_k_cu_5d685098_27924cuda3std3__45__cpo6cbeginE:
	.zero		1
	.type		_ZN39_INTERNAL_0651ef11_4_k_cu_5d685098_27924cuda3std3__48in_placeE,@object
	.size		_ZN39_INTERNAL_0651ef11_4_k_cu_5d685098_27924cuda3std3__48in_placeE,(_ZN39_INTERNAL_0651ef11_4_k_cu_5d685098_27924cuda3std6ranges3__45__cpo9iter_moveE - _ZN39_INTERNAL_0651ef11_4_k_cu_5d685098_27924cuda3std3__48in_placeE)
_ZN39_INTERNAL_0651ef11_4_k_cu_5d685098_27924cuda3std3__48in_placeE:
	.zero		1
	.type		_ZN39_INTERNAL_0651ef11_4_k_cu_5d685098_27924cuda3std6ranges3__45__cpo9iter_moveE,@object
	.size		_ZN39_INTERNAL_0651ef11_4_k_cu_5d685098_27924cuda3std6ranges3__45__cpo9iter_moveE,(_ZN39_INTERNAL_0651ef11_4_k_cu_5d685098_27924cuda3std3__45__cpo5beginE - _ZN39_INTERNAL_0651ef11_4_k_cu_5d685098_27924cuda3std6ranges3__45__cpo9iter_moveE)
_ZN39_INTERNAL_0651ef11_4_k_cu_5d685098_27924cuda3std6ranges3__45__cpo9iter_moveE:
	.zero		1
	.type		_ZN39_INTERNAL_0651ef11_4_k_cu_5d685098_27924cuda3std3__45__cpo5beginE,@object
	.size		_ZN39_INTERNAL_0651ef11_4_k_cu_5d685098_27924cuda3std3__45__cpo5beginE,(_ZN39_INTERNAL_0651ef11_4_k_cu_5d685098_27924cuda3std3__441_GLOBAL__N__0651ef11_4_k_cu_5d685098_27926ignoreE - _ZN39_INTERNAL_0651ef11_4_k_cu_5d685098_27924cuda3std3__45__cpo5beginE)
_ZN39_INTERNAL_0651ef11_4_k_cu_5d685098_27924cuda3std3__45__cpo5beginE:
	.zero		1
	.type		_ZN39_INTERNAL_0651ef11_4_k_cu_5d685098_27924cuda3std3__441_GLOBAL__N__0651ef11_4_k_cu_5d685098_27926ignoreE,@object
	.size		_ZN39_INTERNAL_0651ef11_4_k_cu_5d685098_27924cuda3std3__441_GLOBAL__N__0651ef11_4_k_cu_5d685098_27926ignoreE,(_ZN39_INTERNAL_0651ef11_4_k_cu_5d685098_27924cute7productE - _ZN39_INTERNAL_0651ef11_4_k_cu_5d685098_27924cuda3std3__441_GLOBAL__N__0651ef11_4_k_cu_5d685098_27926ignoreE)
_ZN39_INTERNAL_0651ef11_4_k_cu_5d685098_27924cuda3std3__441_GLOBAL__N__0651ef11_4_k_cu_5d685098_27926ignoreE:
	.zero		1
	.type		_ZN39_INTERNAL_0651ef11_4_k_cu_5d685098_27924cute7productE,@object
	.size		_ZN39_INTERNAL_0651ef11_4_k_cu_5d685098_27924cute7productE,(_ZN39_INTERNAL_0651ef11_4_k_cu_5d685098_27924cuda3std3__45__cpo3endE - _ZN39_INTERNAL_0651ef11_4_k_cu_5d685098_27924cute7productE)
_ZN39_INTERNAL_0651ef11_4_k_cu_5d685098_27924cute7productE:
	.zero		1
	.type		_ZN39_INTERNAL_0651ef11_4_k_cu_5d685098_27924cuda3std3__45__cpo3endE,@object
	.size		_ZN39_INTERNAL_0651ef11_4_k_cu_5d685098_27924cuda3std3__45__cpo3endE,(_ZN39_INTERNAL_0651ef11_4_k_cu_5d685098_27924cuda3std3__419piecewise_constructE - _ZN39_INTERNAL_0651ef11_4_k_cu_5d685098_27924cuda3std3__45__cpo3endE)
_ZN39_INTERNAL_0651ef11_4_k_cu_5d685098_27924cuda3std3__45__cpo3endE:
	.zero		1
	.type		_ZN39_INTERNAL_0651ef11_4_k_cu_5d685098_27924cuda3std3__419piecewise_constructE,@object
	.size		_ZN39_INTERNAL_0651ef11_4_k_cu_5d685098_27924cuda3std3__419piecewise_constructE,(_ZN39_INTERNAL_0651ef11_4_k_cu_5d685098_27924cuda3std3__45__cpo4cendE - _ZN39_INTERNAL_0651ef11_4_k_cu_5d685098_27924cuda3std3__419piecewise_constructE)
_ZN39_INTERNAL_0651ef11_4_k_cu_5d685098_27924cuda3std3__419piecewise_constructE:
	.zero		1
	.type		_ZN39_INTERNAL_0651ef11_4_k_cu_5d685098_27924cuda3std3__45__cpo4cendE,@object
	.size		_ZN39_INTERNAL_0651ef11_4_k_cu_5d685098_27924cuda3std3__45__cpo4cendE,(_ZN39_INTERNAL_0651ef11_4_k_cu_5d685098_27924cuda3std6ranges3__45__cpo4swapE - _ZN39_INTERNAL_0651ef11_4_k_cu_5d685098_27924cuda3std3__45__cpo4cendE)
_ZN39_INTERNAL_0651ef11_4_k_cu_5d685098_27924cuda3std3__45__cpo4cendE:
	.zero		1
	.type		_ZN39_INTERNAL_0651ef11_4_k_cu_5d685098_27924cuda3std6ranges3__45__cpo4swapE,@object
	.size		_ZN39_INTERNAL_0651ef11_4_k_cu_5d685098_27924cuda3std6ranges3__45__cpo4swapE,(.L_10 - _ZN39_INTERNAL_0651ef11_4_k_cu_5d685098_27924cuda3std6ranges3__45__cpo4swapE)
_ZN39_INTERNAL_0651ef11_4_k_cu_5d685098_27924cuda3std6ranges3__45__cpo4swapE:
	.zero		1
.L_10:


//--------------------- .nv.constant0._ZN7cutlass13device_kernelINS_4gemm6kernel13GemmUniversalIN4cute5tupleIJiiiiEEENS1_10collective13CollectiveMmaINS1_35MainloopSm100TmaUmmaWarpSpecializedILi66ELi2ELi4ENS5_IJNS4_1CILi2EEESB_NSA_ILi1EEEEEEEENS5_IJNSA_ILi128EEENSA_ILi64EEENSA_ILi8EEEEEEfNS5_IJlSC_lEEEfSJ_NS4_8TiledMMAINS4_8MMA_AtomIJNS4_23SM100_MMA_TF32_2x1SM_SSINS_10tfloat32_tESN_fLi128ELi64ELNS4_4UMMA5MajorE0ELSP_0ELNSO_7ScaleInE0ELSQ_0EEEEEENS4_6LayoutINS5_IJSC_SC_SC_EEENS5_IJNSA_ILi0EEESV_SV_EEEEENS5_IJNS4_10UnderscoreESY_SY_EEEEENS4_28SM100_TMA_2SM_LOAD_MULTICASTENS4_14ComposedLayoutINS4_7SwizzleILi1ELi4ELi3EEENS4_18smem_ptr_flag_bitsILi32EEENST_INS5_IJSH_SH_EEENS5_IJSH_SC_EEEEEEEvNS4_8identityENS4_18SM100_TMA_2SM_LOADES1A_vS1B_EENS_8epilogue10collective18CollectiveEpilogueINS1E_23Sm100TmaWarpSpecializedILi3ELi2ELi16ELb1ELb0EEEJNS5_IJSG_SG_SH_EEENS5_IJNST_ISG_SC_EENST_INS5_IJNSA_ILi16EEESB_EEENS5_IJSC_NSA_ILi32EEEEEEEEEEEfSJ_fSJ_NS1E_6fusion15FusionCallbacksIS1I_NS1R_17LinearCombinationIffffLNS_15FloatRoundStyleE2EEES1J_S1Q_JEEENS4_5SM1004TMEM4LOAD26SM100_TMEM_LOAD_32dp32b16xENS4_13SM90_TMA_LOADENS12_INS13_ILi2ELi4ELi3EEES16_NST_INS5_IJSH_S1L_EEENS5_IJS1L_SC_EEEEEEENS4_39AutoVectorizingCopyWithAssumedAlignmentILi128EEENS4_14SM90_TMA_STOREES26_S28_S28_EEEvvEEEEvNT_6ParamsE --------------------------
	.section	.nv.constant0._ZN7cutlass13device_kernelINS_4gemm6kernel13GemmUniversalIN4cute5tupleIJiiiiEEENS1_10collective13CollectiveMmaINS1_35MainloopSm100TmaUmmaWarpSpecializedILi66ELi2ELi4ENS5_IJNS4_1CILi2EEESB_NSA_ILi1EEEEEEEENS5_IJNSA_ILi128EEENSA_ILi64EEENSA_ILi8EEEEEEfNS5_IJlSC_lEEEfSJ_NS4_8TiledMMAINS4_8MMA_AtomIJNS4_23SM100_MMA_TF32_2x1SM_SSINS_10tfloat32_tESN_fLi128ELi64ELNS4_4UMMA5MajorE0ELSP_0ELNSO_7ScaleInE0ELSQ_0EEEEEENS4_6LayoutINS5_IJSC_SC_SC_EEENS5_IJNSA_ILi0EEESV_SV_EEEEENS5_IJNS4_10UnderscoreESY_SY_EEEEENS4_28SM100_TMA_2SM_LOAD_MULTICASTENS4_14ComposedLayoutINS4_7SwizzleILi1ELi4ELi3EEENS4_18smem_ptr_flag_bitsILi32EEENST_INS5_IJSH_SH_EEENS5_IJSH_SC_EEEEEEEvNS4_8identityENS4_18SM100_TMA_2SM_LOADES1A_vS1B_EENS_8epilogue10collective18CollectiveEpilogueINS1E_23Sm100TmaWarpSpecializedILi3ELi2ELi16ELb1ELb0EEEJNS5_IJSG_SG_SH_EEENS5_IJNST_ISG_SC_EENST_INS5_IJNSA_ILi16EEESB_EEENS5_IJSC_NSA_ILi32EEEEEEEEEEEfSJ_fSJ_NS1E_6fusion15FusionCallbacksIS1I_NS1R_17LinearCombinationIffffLNS_15FloatRoundStyleE2EEES1J_S1Q_JEEENS4_5SM1004TMEM4LOAD26SM100_TMEM_LOAD_32dp32b16xENS4_13SM90_TMA_LOADENS12_INS13_ILi2ELi4ELi3EEES16_NST_INS5_IJSH_S1L_EEENS5_IJS1L_SC_EEEEEEENS4_39AutoVectorizingCopyWithAssumedAlignmentILi128EEENS4_14SM90_TMA_STOREES26_S28_S28_EEEvvEEEEvNT_6ParamsE,"a",@progbits
	.sectionflags	@""
	.align	4
.nv.constant0._ZN7cutlass13device_kernelINS_4gemm6kernel13GemmUniversalIN4cute5tupleIJiiiiEEENS1_10collective13CollectiveMmaINS1_35MainloopSm100TmaUmmaWarpSpecializedILi66ELi2ELi4ENS5_IJNS4_1CILi2EEESB_NSA_ILi1EEEEEEEENS5_IJNSA_ILi128EEENSA_ILi64EEENSA_ILi8EEEEEEfNS5_IJlSC_lEEEfSJ_NS4_8TiledMMAINS4_8MMA_AtomIJNS4_23SM100_MMA_TF32_2x1SM_SSINS_10tfloat32_tESN_fLi128ELi64ELNS4_4UMMA5MajorE0ELSP_0ELNSO_7ScaleInE0ELSQ_0EEEEEENS4_6LayoutINS5_IJSC_SC_SC_EEENS5_IJNSA_ILi0EEESV_SV_EEEEENS5_IJNS4_10UnderscoreESY_SY_EEEEENS4_28SM100_TMA_2SM_LOAD_MULTICASTENS4_14ComposedLayoutINS4_7SwizzleILi1ELi4ELi3EEENS4_18smem_ptr_flag_bitsILi32EEENST_INS5_IJSH_SH_EEENS5_IJSH_SC_EEEEEEEvNS4_8identityENS4_18SM100_TMA_2SM_LOADES1A_vS1B_EENS_8epilogue10collective18CollectiveEpilogueINS1E_23Sm100TmaWarpSpecializedILi3ELi2ELi16ELb1ELb0EEEJNS5_IJSG_SG_SH_EEENS5_IJNST_ISG_SC_EENST_INS5_IJNSA_ILi16EEESB_EEENS5_IJSC_NSA_ILi32EEEEEEEEEEEfSJ_fSJ_NS1E_6fusion15FusionCallbacksIS1I_NS1R_17LinearCombinationIffffLNS_15FloatRoundStyleE2EEES1J_S1Q_JEEENS4_5SM1004TMEM4LOAD26SM100_TMEM_LOAD_32dp32b16xENS4_13SM90_TMA_LOADENS12_INS13_ILi2ELi4ELi3EEES16_NST_INS5_IJSH_S1L_EEENS5_IJS1L_SC_EEEEEEENS4_39AutoVectorizingCopyWithAssumedAlignmentILi128EEENS4_14SM90_TMA_STOREES26_S28_S28_EEEvvEEEEvNT_6ParamsE:
	.zero		2944


//--------------------- SYMBOLS --------------------------

	.type		.nv.reservedSmem.offset0,@object
	.size		.nv.reservedSmem.offset0,0x4
	.type		.nv.reservedSmem.cap,@object
	.size		.nv.reservedSmem.cap,0x4
	.type		__assertfail,@function
